//
// Generated by NVIDIA NVVM Compiler
//
// Compiler Build ID: CL-36424714
// Cuda compilation tools, release 13.0, V13.0.88
// Based on NVVM 20.0.0
//

.version 9.0
.target sm_100
.address_size 64

	// .globl	clear_buffers_dev
// _ZZ10popcnt_devE5cache has been demoted

.visible .entry clear_buffers_dev(
	.param .u64 .ptr .align 1 clear_buffers_dev_param_0,
	.param .u64 .ptr .align 1 clear_buffers_dev_param_1,
	.param .u32 clear_buffers_dev_param_2
)
{
	.reg .pred 	%p<3>;
	.reg .b32 	%r<11>;
	.reg .b64 	%rd<9>;

	ld.param.u64 	%rd3, [clear_buffers_dev_param_0];
	ld.param.u64 	%rd4, [clear_buffers_dev_param_1];
	ld.param.u32 	%r6, [clear_buffers_dev_param_2];
	mov.u32 	%r7, %tid.x;
	mov.u32 	%r8, %ctaid.x;
	mov.u32 	%r1, %ntid.x;
	mad.lo.s32 	%r10, %r8, %r1, %r7;
	setp.ge.s32 	%p1, %r10, %r6;
	@%p1 bra 	$L__BB0_3;
	mov.u32 	%r9, %nctaid.x;
	mul.lo.s32 	%r3, %r1, %r9;
	cvta.to.global.u64 	%rd1, %rd4;
	cvta.to.global.u64 	%rd2, %rd3;
$L__BB0_2:
	mul.wide.s32 	%rd5, %r10, 8;
	add.s64 	%rd6, %rd1, %rd5;
	mov.b64 	%rd7, 0;
	st.global.u64 	[%rd6], %rd7;
	add.s64 	%rd8, %rd2, %rd5;
	st.global.u64 	[%rd8], %rd7;
	add.s32 	%r10, %r10, %r3;
	setp.lt.s32 	%p2, %r10, %r6;
	@%p2 bra 	$L__BB0_2;
$L__BB0_3:
	ret;

}
	// .globl	init_dev
.visible .entry init_dev(
	.param .u64 .ptr .align 1 init_dev_param_0,
	.param .u64 .ptr .align 1 init_dev_param_1,
	.param .u32 init_dev_param_2,
	.param .u32 init_dev_param_3
)
{
	.reg .pred 	%p<3>;
	.reg .b32 	%r<19>;
	.reg .b64 	%rd<10>;

	ld.param.u64 	%rd3, [init_dev_param_0];
	ld.param.u64 	%rd4, [init_dev_param_1];
	ld.param.u32 	%r6, [init_dev_param_2];
	ld.param.u32 	%r7, [init_dev_param_3];
	mov.u32 	%r8, %tid.x;
	mov.u32 	%r9, %ctaid.x;
	mov.u32 	%r1, %ntid.x;
	mad.lo.s32 	%r18, %r9, %r1, %r8;
	setp.ge.s32 	%p1, %r18, %r6;
	@%p1 bra 	$L__BB1_3;
	mov.u32 	%r10, %nctaid.x;
	mul.lo.s32 	%r3, %r1, %r10;
	cvta.to.global.u64 	%rd1, %rd4;
	cvta.to.global.u64 	%rd2, %rd3;
$L__BB1_2:
	shr.s32 	%r11, %r18, 31;
	shr.u32 	%r12, %r11, 26;
	add.s32 	%r13, %r18, %r12;
	shr.s32 	%r14, %r13, 6;
	mad.lo.s32 	%r15, %r18, %r7, %r14;
	and.b32  	%r16, %r13, -64;
	sub.s32 	%r17, %r18, %r16;
	mov.b64 	%rd5, 1;
	shl.b64 	%rd6, %rd5, %r17;
	mul.wide.u32 	%rd7, %r15, 8;
	add.s64 	%rd8, %rd1, %rd7;
	st.global.u64 	[%rd8], %rd6;
	add.s64 	%rd9, %rd2, %rd7;
	st.global.u64 	[%rd9], %rd6;
	add.s32 	%r18, %r18, %r3;
	setp.lt.s32 	%p2, %r18, %r6;
	@%p2 bra 	$L__BB1_2;
$L__BB1_3:
	ret;

}
	// .globl	matrix_op_dev
.visible .entry matrix_op_dev(
	.param .u64 .ptr .align 1 matrix_op_dev_param_0,
	.param .u64 .ptr .align 1 matrix_op_dev_param_1,
	.param .u64 .ptr .align 1 matrix_op_dev_param_2,
	.param .u64 .ptr .align 1 matrix_op_dev_param_3,
	.param .u32 matrix_op_dev_param_4,
	.param .u32 matrix_op_dev_param_5,
	.param .u32 matrix_op_dev_param_6
)
{
	.reg .pred 	%p<12>;
	.reg .b32 	%r<70>;
	.reg .b64 	%rd<110>;

	ld.param.u64 	%rd22, [matrix_op_dev_param_0];
	ld.param.u64 	%rd20, [matrix_op_dev_param_1];
	ld.param.u64 	%rd23, [matrix_op_dev_param_2];
	ld.param.u64 	%rd21, [matrix_op_dev_param_3];
	ld.param.u32 	%r25, [matrix_op_dev_param_4];
	ld.param.u32 	%r23, [matrix_op_dev_param_5];
	ld.param.u32 	%r24, [matrix_op_dev_param_6];
	cvta.to.global.u64 	%rd1, %rd22;
	cvta.to.global.u64 	%rd2, %rd23;
	mov.u32 	%r26, %tid.x;
	mov.u32 	%r27, %ctaid.x;
	mov.u32 	%r1, %ntid.x;
	mad.lo.s32 	%r64, %r27, %r1, %r26;
	mul.lo.s32 	%r3, %r24, %r25;
	setp.ge.u32 	%p1, %r64, %r3;
	@%p1 bra 	$L__BB2_15;
	mov.u32 	%r28, %nctaid.x;
	mul.lo.s32 	%r4, %r1, %r28;
	cvta.to.global.u64 	%rd3, %rd20;
	cvta.to.global.u64 	%rd4, %rd21;
$L__BB2_2:
	div.u32 	%r6, %r64, %r24;
	mul.lo.s32 	%r29, %r6, %r24;
	sub.s32 	%r7, %r64, %r29;
	mul.wide.s32 	%rd24, %r64, 8;
	add.s64 	%rd5, %rd3, %rd24;
	ld.global.u64 	%rd109, [%rd5];
	mul.wide.s32 	%rd25, %r6, 4;
	add.s64 	%rd26, %rd4, %rd25;
	ld.global.nc.u32 	%r8, [%rd26];
	setp.lt.s32 	%p2, %r8, 1;
	@%p2 bra 	$L__BB2_14;
	mul.lo.s32 	%r31, %r6, %r23;
	cvt.s64.s32 	%rd7, %r31;
	and.b32  	%r9, %r8, 7;
	setp.lt.u32 	%p3, %r8, 8;
	mov.b32 	%r68, 0;
	@%p3 bra 	$L__BB2_6;
	and.b32  	%r68, %r8, 2147483640;
	neg.s32 	%r65, %r68;
	mov.b32 	%r66, 0;
$L__BB2_5:
	.pragma "nounroll";
	cvt.u64.u32 	%rd28, %r66;
	add.s64 	%rd29, %rd28, %rd7;
	shl.b64 	%rd30, %rd29, 2;
	add.s64 	%rd31, %rd2, %rd30;
	ld.global.nc.u32 	%r33, [%rd31];
	mad.lo.s32 	%r34, %r33, %r24, %r7;
	mul.wide.u32 	%rd32, %r34, 8;
	add.s64 	%rd33, %rd1, %rd32;
	ld.global.nc.u64 	%rd34, [%rd33];
	or.b64  	%rd35, %rd34, %rd109;
	ld.global.nc.u32 	%r35, [%rd31+4];
	mad.lo.s32 	%r36, %r35, %r24, %r7;
	mul.wide.u32 	%rd36, %r36, 8;
	add.s64 	%rd37, %rd1, %rd36;
	ld.global.nc.u64 	%rd38, [%rd37];
	or.b64  	%rd39, %rd38, %rd35;
	ld.global.nc.u32 	%r37, [%rd31+8];
	mad.lo.s32 	%r38, %r37, %r24, %r7;
	mul.wide.u32 	%rd40, %r38, 8;
	add.s64 	%rd41, %rd1, %rd40;
	ld.global.nc.u64 	%rd42, [%rd41];
	or.b64  	%rd43, %rd42, %rd39;
	ld.global.nc.u32 	%r39, [%rd31+12];
	mad.lo.s32 	%r40, %r39, %r24, %r7;
	mul.wide.u32 	%rd44, %r40, 8;
	add.s64 	%rd45, %rd1, %rd44;
	ld.global.nc.u64 	%rd46, [%rd45];
	or.b64  	%rd47, %rd46, %rd43;
	ld.global.nc.u32 	%r41, [%rd31+16];
	mad.lo.s32 	%r42, %r41, %r24, %r7;
	mul.wide.u32 	%rd48, %r42, 8;
	add.s64 	%rd49, %rd1, %rd48;
	ld.global.nc.u64 	%rd50, [%rd49];
	or.b64  	%rd51, %rd50, %rd47;
	ld.global.nc.u32 	%r43, [%rd31+20];
	mad.lo.s32 	%r44, %r43, %r24, %r7;
	mul.wide.u32 	%rd52, %r44, 8;
	add.s64 	%rd53, %rd1, %rd52;
	ld.global.nc.u64 	%rd54, [%rd53];
	or.b64  	%rd55, %rd54, %rd51;
	ld.global.nc.u32 	%r45, [%rd31+24];
	mad.lo.s32 	%r46, %r45, %r24, %r7;
	mul.wide.u32 	%rd56, %r46, 8;
	add.s64 	%rd57, %rd1, %rd56;
	ld.global.nc.u64 	%rd58, [%rd57];
	or.b64  	%rd59, %rd58, %rd55;
	ld.global.nc.u32 	%r47, [%rd31+28];
	mad.lo.s32 	%r48, %r47, %r24, %r7;
	mul.wide.u32 	%rd60, %r48, 8;
	add.s64 	%rd61, %rd1, %rd60;
	ld.global.nc.u64 	%rd62, [%rd61];
	or.b64  	%rd109, %rd62, %rd59;
	add.s32 	%r66, %r66, 8;
	add.s32 	%r65, %r65, 8;
	setp.ne.s32 	%p4, %r65, 0;
	@%p4 bra 	$L__BB2_5;
$L__BB2_6:
	setp.eq.s32 	%p5, %r9, 0;
	@%p5 bra 	$L__BB2_14;
	and.b32  	%r17, %r8, 3;
	setp.lt.u32 	%p6, %r9, 4;
	@%p6 bra 	$L__BB2_9;
	cvt.u64.u32 	%rd64, %r68;
	add.s64 	%rd65, %rd64, %rd7;
	shl.b64 	%rd66, %rd65, 2;
	add.s64 	%rd67, %rd2, %rd66;
	ld.global.nc.u32 	%r49, [%rd67];
	mad.lo.s32 	%r50, %r49, %r24, %r7;
	mul.wide.u32 	%rd68, %r50, 8;
	add.s64 	%rd69, %rd1, %rd68;
	ld.global.nc.u64 	%rd70, [%rd69];
	ld.global.nc.u32 	%r51, [%rd67+4];
	mad.lo.s32 	%r52, %r51, %r24, %r7;
	mul.wide.u32 	%rd71, %r52, 8;
	add.s64 	%rd72, %rd1, %rd71;
	ld.global.nc.u64 	%rd73, [%rd72];
	or.b64  	%rd74, %rd70, %rd73;
	ld.global.nc.u32 	%r53, [%rd67+8];
	mad.lo.s32 	%r54, %r53, %r24, %r7;
	mul.wide.u32 	%rd75, %r54, 8;
	add.s64 	%rd76, %rd1, %rd75;
	ld.global.nc.u64 	%rd77, [%rd76];
	or.b64  	%rd78, %rd74, %rd77;
	ld.global.nc.u32 	%r55, [%rd67+12];
	mad.lo.s32 	%r56, %r55, %r24, %r7;
	mul.wide.u32 	%rd79, %r56, 8;
	add.s64 	%rd80, %rd1, %rd79;
	ld.global.nc.u64 	%rd81, [%rd80];
	or.b64  	%rd82, %rd78, %rd81;
	or.b64  	%rd109, %rd82, %rd109;
	add.s32 	%r68, %r68, 4;
$L__BB2_9:
	setp.eq.s32 	%p7, %r17, 0;
	@%p7 bra 	$L__BB2_14;
	setp.eq.s32 	%p8, %r17, 1;
	@%p8 bra 	$L__BB2_12;
	cvt.u64.u32 	%rd84, %r68;
	add.s64 	%rd85, %rd84, %rd7;
	shl.b64 	%rd86, %rd85, 2;
	add.s64 	%rd87, %rd2, %rd86;
	ld.global.nc.u32 	%r57, [%rd87];
	mad.lo.s32 	%r58, %r57, %r24, %r7;
	mul.wide.u32 	%rd88, %r58, 8;
	add.s64 	%rd89, %rd1, %rd88;
	ld.global.nc.u64 	%rd90, [%rd89];
	ld.global.nc.u32 	%r59, [%rd87+4];
	mad.lo.s32 	%r60, %r59, %r24, %r7;
	mul.wide.u32 	%rd91, %r60, 8;
	add.s64 	%rd92, %rd1, %rd91;
	ld.global.nc.u64 	%rd93, [%rd92];
	or.b64  	%rd94, %rd90, %rd93;
	or.b64  	%rd109, %rd94, %rd109;
	add.s32 	%r68, %r68, 2;
$L__BB2_12:
	and.b32  	%r61, %r8, 1;
	setp.eq.b32 	%p9, %r61, 1;
	not.pred 	%p10, %p9;
	@%p10 bra 	$L__BB2_14;
	cvt.u64.u32 	%rd95, %r68;
	add.s64 	%rd96, %rd95, %rd7;
	shl.b64 	%rd97, %rd96, 2;
	add.s64 	%rd98, %rd2, %rd97;
	ld.global.nc.u32 	%r62, [%rd98];
	mad.lo.s32 	%r63, %r62, %r24, %r7;
	mul.wide.u32 	%rd99, %r63, 8;
	add.s64 	%rd100, %rd1, %rd99;
	ld.global.nc.u64 	%rd101, [%rd100];
	or.b64  	%rd109, %rd101, %rd109;
$L__BB2_14:
	st.global.u64 	[%rd5], %rd109;
	add.s32 	%r64, %r64, %r4;
	setp.lt.u32 	%p11, %r64, %r3;
	@%p11 bra 	$L__BB2_2;
$L__BB2_15:
	ret;

}
	// .globl	matrix_op_dev2
.visible .entry matrix_op_dev2(
	.param .u64 .ptr .align 1 matrix_op_dev2_param_0,
	.param .u64 .ptr .align 1 matrix_op_dev2_param_1,
	.param .u64 .ptr .align 1 matrix_op_dev2_param_2,
	.param .u64 .ptr .align 1 matrix_op_dev2_param_3,
	.param .u32 matrix_op_dev2_param_4,
	.param .u32 matrix_op_dev2_param_5,
	.param .u32 matrix_op_dev2_param_6
)
{
	.reg .pred 	%p<3>;
	.reg .b32 	%r<26>;
	.reg .b64 	%rd<21>;

	ld.param.u64 	%rd4, [matrix_op_dev2_param_0];
	ld.param.u64 	%rd5, [matrix_op_dev2_param_1];
	ld.param.u64 	%rd6, [matrix_op_dev2_param_2];
	ld.param.u32 	%r10, [matrix_op_dev2_param_4];
	ld.param.u32 	%r8, [matrix_op_dev2_param_5];
	ld.param.u32 	%r9, [matrix_op_dev2_param_6];
	mov.u32 	%r11, %tid.x;
	mov.u32 	%r12, %ctaid.x;
	mov.u32 	%r1, %ntid.x;
	mad.lo.s32 	%r25, %r12, %r1, %r11;
	mul.lo.s32 	%r13, %r8, %r10;
	mul.lo.s32 	%r3, %r13, %r9;
	setp.ge.u32 	%p1, %r25, %r3;
	@%p1 bra 	$L__BB3_3;
	mul.lo.s32 	%r4, %r9, %r8;
	mov.u32 	%r14, %nctaid.x;
	mul.lo.s32 	%r5, %r1, %r14;
	cvta.to.global.u64 	%rd1, %rd6;
	cvta.to.global.u64 	%rd2, %rd4;
	cvta.to.global.u64 	%rd3, %rd5;
$L__BB3_2:
	div.u32 	%r15, %r25, %r4;
	mul.lo.s32 	%r16, %r15, %r4;
	sub.s32 	%r17, %r25, %r16;
	div.u32 	%r18, %r17, %r9;
	mul.lo.s32 	%r19, %r18, %r9;
	sub.s32 	%r20, %r17, %r19;
	mul.lo.s32 	%r21, %r15, %r8;
	cvt.s64.s32 	%rd7, %r21;
	cvt.s64.s32 	%rd8, %r18;
	add.s64 	%rd9, %rd8, %rd7;
	shl.b64 	%rd10, %rd9, 2;
	add.s64 	%rd11, %rd1, %rd10;
	ld.global.nc.u32 	%r22, [%rd11];
	mul.lo.s32 	%r23, %r15, %r9;
	cvt.u64.u32 	%rd12, %r23;
	cvt.s64.s32 	%rd13, %r20;
	add.s64 	%rd14, %rd13, %rd12;
	shl.b64 	%rd15, %rd14, 3;
	add.s64 	%rd16, %rd3, %rd15;
	mad.lo.s32 	%r24, %r22, %r9, %r20;
	mul.wide.u32 	%rd17, %r24, 8;
	add.s64 	%rd18, %rd2, %rd17;
	ld.global.nc.u64 	%rd19, [%rd18];
	atom.global.or.b64 	%rd20, [%rd16], %rd19;
	add.s32 	%r25, %r25, %r5;
	setp.lt.u32 	%p2, %r25, %r3;
	@%p2 bra 	$L__BB3_2;
$L__BB3_3:
	ret;

}
	// .globl	matrix_op_dev_sp
.visible .entry matrix_op_dev_sp(
	.param .u64 .ptr .align 1 matrix_op_dev_sp_param_0,
	.param .u64 .ptr .align 1 matrix_op_dev_sp_param_1,
	.param .u64 .ptr .align 1 matrix_op_dev_sp_param_2,
	.param .u32 matrix_op_dev_sp_param_3,
	.param .u32 matrix_op_dev_sp_param_4,
	.param .u32 matrix_op_dev_sp_param_5,
	.param .u64 .ptr .align 1 matrix_op_dev_sp_param_6,
	.param .u32 matrix_op_dev_sp_param_7,
	.param .u32 matrix_op_dev_sp_param_8,
	.param .u32 matrix_op_dev_sp_param_9
)
{
	.reg .pred 	%p<3>;
	.reg .b32 	%r<40>;
	.reg .b64 	%rd<30>;

	ld.param.u64 	%rd4, [matrix_op_dev_sp_param_0];
	ld.param.u64 	%rd5, [matrix_op_dev_sp_param_1];
	ld.param.u32 	%r8, [matrix_op_dev_sp_param_3];
	ld.param.u32 	%r9, [matrix_op_dev_sp_param_4];
	ld.param.u32 	%r10, [matrix_op_dev_sp_param_5];
	ld.param.u64 	%rd6, [matrix_op_dev_sp_param_6];
	ld.param.u32 	%r11, [matrix_op_dev_sp_param_7];
	ld.param.u32 	%r12, [matrix_op_dev_sp_param_8];
	ld.param.u32 	%r13, [matrix_op_dev_sp_param_9];
	mov.u32 	%r14, %tid.x;
	mov.u32 	%r15, %ctaid.x;
	mov.u32 	%r1, %ntid.x;
	mad.lo.s32 	%r39, %r15, %r1, %r14;
	mul.lo.s32 	%r16, %r9, %r8;
	mul.lo.s32 	%r3, %r16, %r13;
	setp.ge.u32 	%p1, %r39, %r3;
	@%p1 bra 	$L__BB4_3;
	cvta.to.global.u64 	%rd1, %rd6;
	mul.lo.s32 	%r4, %r13, %r9;
	mov.u32 	%r17, %nctaid.x;
	mul.lo.s32 	%r5, %r1, %r17;
	cvta.to.global.u64 	%rd2, %rd5;
	cvta.to.global.u64 	%rd3, %rd4;
$L__BB4_2:
	div.u32 	%r18, %r39, %r4;
	mul.lo.s32 	%r19, %r18, %r4;
	sub.s32 	%r20, %r39, %r19;
	div.u32 	%r21, %r20, %r13;
	mul.lo.s32 	%r22, %r21, %r13;
	sub.s32 	%r23, %r20, %r22;
	mul.lo.s32 	%r24, %r18, %r9;
	cvt.s64.s32 	%rd7, %r24;
	cvt.s64.s32 	%rd8, %r21;
	add.s64 	%rd9, %rd8, %rd7;
	shl.b64 	%rd10, %rd9, 2;
	add.s64 	%rd11, %rd2, %rd10;
	ld.global.nc.u32 	%r25, [%rd11];
	cvt.s64.s32 	%rd12, %r25;
	add.s32 	%r26, %r23, %r11;
	mul.lo.s32 	%r27, %r26, %r8;
	cvt.u64.u32 	%rd13, %r27;
	add.s64 	%rd14, %rd13, %rd12;
	shl.b64 	%rd15, %rd14, 2;
	add.s64 	%rd16, %rd1, %rd15;
	ld.global.u32 	%r28, [%rd16];
	add.s32 	%r29, %r21, %r12;
	mad.lo.s32 	%r30, %r23, %r9, %r29;
	mul.lo.s32 	%r31, %r30, %r8;
	cvt.u64.u32 	%rd17, %r31;
	cvt.s64.s32 	%rd18, %r18;
	add.s64 	%rd19, %rd17, %rd18;
	shl.b64 	%rd20, %rd19, 2;
	add.s64 	%rd21, %rd1, %rd20;
	st.global.u32 	[%rd21], %r28;
	mul.lo.s32 	%r32, %r18, %r10;
	cvt.u64.u32 	%rd22, %r32;
	shr.s32 	%r33, %r28, 31;
	shr.u32 	%r34, %r33, 26;
	add.s32 	%r35, %r28, %r34;
	shr.s32 	%r36, %r35, 6;
	cvt.s64.s32 	%rd23, %r36;
	add.s64 	%rd24, %rd23, %rd22;
	shl.b64 	%rd25, %rd24, 3;
	add.s64 	%rd26, %rd3, %rd25;
	and.b32  	%r37, %r35, -64;
	sub.s32 	%r38, %r28, %r37;
	mov.b64 	%rd27, 1;
	shl.b64 	%rd28, %rd27, %r38;
	atom.global.or.b64 	%rd29, [%rd26], %rd28;
	add.s32 	%r39, %r39, %r5;
	setp.lt.u32 	%p2, %r39, %r3;
	@%p2 bra 	$L__BB4_2;
$L__BB4_3:
	ret;

}
	// .globl	popcnt_dev
.visible .entry popcnt_dev(
	.param .u64 .ptr .align 1 popcnt_dev_param_0,
	.param .u32 popcnt_dev_param_1,
	.param .u32 popcnt_dev_param_2,
	.param .u64 .ptr .align 1 popcnt_dev_param_3
)
{
	.reg .pred 	%p<7>;
	.reg .b32 	%r<22>;
	.reg .b64 	%rd<22>;
	// demoted variable
	.shared .align 8 .b8 _ZZ10popcnt_devE5cache[8192];
	ld.param.u64 	%rd5, [popcnt_dev_param_0];
	ld.param.u32 	%r12, [popcnt_dev_param_1];
	ld.param.u32 	%r13, [popcnt_dev_param_2];
	ld.param.u64 	%rd6, [popcnt_dev_param_3];
	mov.u32 	%r1, %tid.x;
	mov.u32 	%r2, %ctaid.x;
	mov.u32 	%r21, %ntid.x;
	mad.lo.s32 	%r20, %r2, %r21, %r1;
	mul.lo.s32 	%r5, %r13, %r12;
	setp.ge.u32 	%p1, %r20, %r5;
	mov.b64 	%rd21, 0;
	@%p1 bra 	$L__BB5_3;
	mov.u32 	%r14, %nctaid.x;
	mul.lo.s32 	%r6, %r21, %r14;
	cvta.to.global.u64 	%rd1, %rd5;
	mov.b64 	%rd21, 0;
$L__BB5_2:
	mul.wide.s32 	%rd9, %r20, 8;
	add.s64 	%rd10, %rd1, %rd9;
	ld.global.nc.u64 	%rd11, [%rd10];
	popc.b64 	%r15, %rd11;
	cvt.u64.u32 	%rd12, %r15;
	add.s64 	%rd21, %rd12, %rd21;
	add.s32 	%r20, %r20, %r6;
	setp.lt.u32 	%p2, %r20, %r5;
	@%p2 bra 	$L__BB5_2;
$L__BB5_3:
	shl.b32 	%r16, %r1, 3;
	mov.u32 	%r17, _ZZ10popcnt_devE5cache;
	add.s32 	%r9, %r17, %r16;
	st.shared.u64 	[%r9], %rd21;
	bar.sync 	0;
	setp.lt.u32 	%p3, %r21, 2;
	@%p3 bra 	$L__BB5_7;
$L__BB5_4:
	shr.u32 	%r11, %r21, 1;
	setp.ge.u32 	%p4, %r1, %r11;
	@%p4 bra 	$L__BB5_6;
	shl.b32 	%r18, %r11, 3;
	add.s32 	%r19, %r9, %r18;
	ld.shared.u64 	%rd13, [%r19];
	ld.shared.u64 	%rd14, [%r9];
	add.s64 	%rd15, %rd14, %rd13;
	st.shared.u64 	[%r9], %rd15;
$L__BB5_6:
	bar.sync 	0;
	setp.gt.u32 	%p5, %r21, 3;
	mov.u32 	%r21, %r11;
	@%p5 bra 	$L__BB5_4;
$L__BB5_7:
	setp.ne.s32 	%p6, %r1, 0;
	@%p6 bra 	$L__BB5_9;
	ld.shared.u64 	%rd16, [_ZZ10popcnt_devE5cache];
	cvta.to.global.u64 	%rd17, %rd6;
	mul.wide.u32 	%rd18, %r2, 8;
	add.s64 	%rd19, %rd17, %rd18;
	st.global.u64 	[%rd19], %rd16;
$L__BB5_9:
	ret;

}


// ===== COMPILED SASS (sm_100) =====

	.target	sm_100

	.elftype	@"ET_EXEC"


//--------------------- .note.nv.tkinfo           --------------------------
	.section	.note.nv.tkinfo,"",@"SHT_NOTE"
	.sectionflags	@"SHF_NOTE_NV_TKINFO"
	.tkinfo
        /*0018*/ 	.word	0x00000002
        /*0030*/ 	.string	""
        /*0030*/ 	.string	"ptxas"
        /*0030*/ 	.string	"Cuda compilation tools, release 13.0, V13.0.88"
        /*0030*/ 	.string	"Build cuda_13.0.r13.0/compiler.36424714_0"
        /*0030*/ 	.string	"-arch sm_100 -m 64 "



//--------------------- .note.nv.cuinfo           --------------------------
	.section	.note.nv.cuinfo,"",@"SHT_NOTE"
	.sectionflags	@"SHF_NOTE_NV_CUINFO"
        /*0018*/ 	.short	0x0002
        /*001a*/ 	.short	0x0064
        /*001c*/ 	.short	0x0082
	.zero		2


//--------------------- .nv.info                  --------------------------
	.section	.nv.info,"",@"SHT_CUDA_INFO"
	.align	4


	//----- nvinfo : EIATTR_REGCOUNT
	.align		4
        /*0000*/ 	.byte	0x04, 0x2f
        /*0002*/ 	.short	(.L_1 - .L_0)
	.align		4
.L_0:
        /*0004*/ 	.word	index@(clear_buffers_dev)
        /*0008*/ 	.word	0x0000000e


	//----- nvinfo : EIATTR_FRAME_SIZE
	.align		4
.L_1:
        /*000c*/ 	.byte	0x04, 0x11
        /*000e*/ 	.short	(.L_3 - .L_2)
	.align		4
.L_2:
        /*0010*/ 	.word	index@(clear_buffers_dev)
        /*0014*/ 	.word	0x00000000


	//----- nvinfo : EIATTR_REGCOUNT
	.align		4
.L_3:
        /*0018*/ 	.byte	0x04, 0x2f
        /*001a*/ 	.short	(.L_5 - .L_4)
	.align		4
.L_4:
        /*001c*/ 	.word	index@(init_dev)
        /*0020*/ 	.word	0x00000010


	//----- nvinfo : EIATTR_FRAME_SIZE
	.align		4
.L_5:
        /*0024*/ 	.byte	0x04, 0x11
        /*0026*/ 	.short	(.L_7 - .L_6)
	.align		4
.L_6:
        /*0028*/ 	.word	index@(init_dev)
        /*002c*/ 	.word	0x00000000


	//----- nvinfo : EIATTR_REGCOUNT
	.align		4
.L_7:
        /*0030*/ 	.byte	0x04, 0x2f
        /*0032*/ 	.short	(.L_9 - .L_8)
	.align		4
.L_8:
        /*0034*/ 	.word	index@(matrix_op_dev)
        /*0038*/ 	.word	0x00000020


	//----- nvinfo : EIATTR_FRAME_SIZE
	.align		4
.L_9:
        /*003c*/ 	.byte	0x04, 0x11
        /*003e*/ 	.short	(.L_11 - .L_10)
	.align		4
.L_10:
        /*0040*/ 	.word	index@(matrix_op_dev)
        /*0044*/ 	.word	0x00000000


	//----- nvinfo : EIATTR_REGCOUNT
	.align		4
.L_11:
        /*0048*/ 	.byte	0x04, 0x2f
        /*004a*/ 	.short	(.L_13 - .L_12)
	.align		4
.L_12:
        /*004c*/ 	.word	index@(matrix_op_dev2)
        /*0050*/ 	.word	0x00000013


	//----- nvinfo : EIATTR_FRAME_SIZE
	.align		4
.L_13:
        /*0054*/ 	.byte	0x04, 0x11
        /*0056*/ 	.short	(.L_15 - .L_14)
	.align		4
.L_14:
        /*0058*/ 	.word	index@(matrix_op_dev2)
        /*005c*/ 	.word	0x00000000


	//----- nvinfo : EIATTR_REGCOUNT
	.align		4
.L_15:
        /*0060*/ 	.byte	0x04, 0x2f
        /*0062*/ 	.short	(.L_17 - .L_16)
	.align		4
.L_16:
        /*0064*/ 	.word	index@(matrix_op_dev_sp)
        /*0068*/ 	.word	0x00000014


	//----- nvinfo : EIATTR_FRAME_SIZE
	.align		4
.L_17:
        /*006c*/ 	.byte	0x04, 0x11
        /*006e*/ 	.short	(.L_19 - .L_18)
	.align		4
.L_18:
        /*0070*/ 	.word	index@(matrix_op_dev_sp)
        /*0074*/ 	.word	0x00000000


	//----- nvinfo : EIATTR_REGCOUNT
	.align		4
.L_19:
        /*0078*/ 	.byte	0x04, 0x2f
        /*007a*/ 	.short	(.L_21 - .L_20)
	.align		4
.L_20:
        /*007c*/ 	.word	index@(popcnt_dev)
        /*0080*/ 	.word	0x00000010


	//----- nvinfo : EIATTR_FRAME_SIZE
	.align		4
.L_21:
        /*0084*/ 	.byte	0x04, 0x11
        /*0086*/ 	.short	(.L_23 - .L_22)
	.align		4
.L_22:
        /*0088*/ 	.word	index@(popcnt_dev)
        /*008c*/ 	.word	0x00000000


	//----- nvinfo : EIATTR_MIN_STACK_SIZE
	.align		4
.L_23:
        /*0090*/ 	.byte	0x04, 0x12
        /*0092*/ 	.short	(.L_25 - .L_24)
	.align		4
.L_24:
        /*0094*/ 	.word	index@(popcnt_dev)
        /*0098*/ 	.word	0x00000000


	//----- nvinfo : EIATTR_MIN_STACK_SIZE
	.align		4
.L_25:
        /*009c*/ 	.byte	0x04, 0x12
        /*009e*/ 	.short	(.L_27 - .L_26)
	.align		4
.L_26:
        /*00a0*/ 	.word	index@(matrix_op_dev_sp)
        /*00a4*/ 	.word	0x00000000


	//----- nvinfo : EIATTR_MIN_STACK_SIZE
	.align		4
.L_27:
        /*00a8*/ 	.byte	0x04, 0x12
        /*00aa*/ 	.short	(.L_29 - .L_28)
	.align		4
.L_28:
        /*00ac*/ 	.word	index@(matrix_op_dev2)
        /*00b0*/ 	.word	0x00000000


	//----- nvinfo : EIATTR_MIN_STACK_SIZE
	.align		4
.L_29:
        /*00b4*/ 	.byte	0x04, 0x12
        /*00b6*/ 	.short	(.L_31 - .L_30)
	.align		4
.L_30:
        /*00b8*/ 	.word	index@(matrix_op_dev)
        /*00bc*/ 	.word	0x00000000


	//----- nvinfo : EIATTR_MIN_STACK_SIZE
	.align		4
.L_31:
        /*00c0*/ 	.byte	0x04, 0x12
        /*00c2*/ 	.short	(.L_33 - .L_32)
	.align		4
.L_32:
        /*00c4*/ 	.word	index@(init_dev)
        /*00c8*/ 	.word	0x00000000


	//----- nvinfo : EIATTR_MIN_STACK_SIZE
	.align		4
.L_33:
        /*00cc*/ 	.byte	0x04, 0x12
        /*00ce*/ 	.short	(.L_35 - .L_34)
	.align		4
.L_34:
        /*00d0*/ 	.word	index@(clear_buffers_dev)
        /*00d4*/ 	.word	0x00000000
.L_35:


//--------------------- .nv.compat                --------------------------
	.section	.nv.compat,"",@"SHT_CUDA_COMPAT_INFO"
	.align	4
        /*0000*/ 	.byte	0x02, 0x09, 0x00, 0x00, 0x02, 0x02, 0x01, 0x00, 0x02, 0x05, 0x05, 0x00, 0x03, 0x07, 0x01, 0x01
        /*0010*/ 	.byte	0x02, 0x03, 0x00, 0x00, 0x02, 0x06, 0x01, 0x00, 0x04, 0x0b, 0x08, 0x00, 0x09, 0x00, 0x00, 0x00
        /*0020*/ 	.byte	0x00, 0x00, 0x00, 0x00


//--------------------- .nv.info.popcnt_dev       --------------------------
	.section	.nv.info.popcnt_dev,"",@"SHT_CUDA_INFO"
	.sectionflags	@""
	.align	4


	//----- nvinfo : EIATTR_CUDA_API_VERSION
	.align		4
        /*0000*/ 	.byte	0x04, 0x37
        /*0002*/ 	.short	(.L_37 - .L_36)
.L_36:
        /*0004*/ 	.word	0x00000082


	//----- nvinfo : EIATTR_KPARAM_INFO
	.align		4
.L_37:
        /*0008*/ 	.byte	0x04, 0x17
        /*000a*/ 	.short	(.L_39 - .L_38)
.L_38:
        /*000c*/ 	.word	0x00000000
        /*0010*/ 	.short	0x0003
        /*0012*/ 	.short	0x0010
        /*0014*/ 	.byte	0x00, 0xf5, 0x21, 0x00


	//----- nvinfo : EIATTR_KPARAM_INFO
	.align		4
.L_39:
        /*0018*/ 	.byte	0x04, 0x17
        /*001a*/ 	.short	(.L_41 - .L_40)
.L_40:
        /*001c*/ 	.word	0x00000000
        /*0020*/ 	.short	0x0002
        /*0022*/ 	.short	0x000c
        /*0024*/ 	.byte	0x00, 0xf0, 0x11, 0x00


	//----- nvinfo : EIATTR_KPARAM_INFO
	.align		4
.L_41:
        /*0028*/ 	.byte	0x04, 0x17
        /*002a*/ 	.short	(.L_43 - .L_42)
.L_42:
        /*002c*/ 	.word	0x00000000
        /*0030*/ 	.short	0x0001
        /*0032*/ 	.short	0x0008
        /*0034*/ 	.byte	0x00, 0xf0, 0x11, 0x00


	//----- nvinfo : EIATTR_KPARAM_INFO
	.align		4
.L_43:
        /*0038*/ 	.byte	0x04, 0x17
        /*003a*/ 	.short	(.L_45 - .L_44)
.L_44:
        /*003c*/ 	.word	0x00000000
        /*0040*/ 	.short	0x0000
        /*0042*/ 	.short	0x0000
        /*0044*/ 	.byte	0x00, 0xf5, 0x21, 0x00


	//----- nvinfo : EIATTR_SPARSE_MMA_MASK
	.align		4
.L_45:
        /*0048*/ 	.byte	0x03, 0x50
        /*004a*/ 	.short	0x0000


	//----- nvinfo : EIATTR_MAXREG_COUNT
	.align		4
        /*004c*/ 	.byte	0x03, 0x1b
        /*004e*/ 	.short	0x00ff


	//----- nvinfo : EIATTR_NUM_BARRIERS
	.align		4
        /*0050*/ 	.byte	0x02, 0x4c
        /*0052*/ 	.byte	0x01
	.zero		1


	//----- nvinfo : EIATTR_MERCURY_ISA_VERSION
	.align		4
        /*0054*/ 	.byte	0x03, 0x5f
        /*0056*/ 	.short	0x0101


	//----- nvinfo : EIATTR_VRC_CTA_INIT_COUNT
	.align		4
        /*0058*/ 	.byte	0x02, 0x4a
	.zero		1
	.zero		1


	//----- nvinfo : EIATTR_EXIT_INSTR_OFFSETS
	.align		4
        /*005c*/ 	.byte	0x04, 0x1c
        /*005e*/ 	.short	(.L_47 - .L_46)


	//   ....[0]....
.L_46:
        /*0060*/ 	.word	0x00000360


	//   ....[1]....
        /*0064*/ 	.word	0x000003e0


	//----- nvinfo : EIATTR_CRS_STACK_SIZE
	.align		4
.L_47:
        /*0068*/ 	.byte	0x04, 0x1e
        /*006a*/ 	.short	(.L_49 - .L_48)
.L_48:
        /*006c*/ 	.word	0x00000000


	//----- nvinfo : EIATTR_CBANK_PARAM_SIZE
	.align		4
.L_49:
        /*0070*/ 	.byte	0x03, 0x19
        /*0072*/ 	.short	0x0018


	//----- nvinfo : EIATTR_PARAM_CBANK
	.align		4
        /*0074*/ 	.byte	0x04, 0x0a
        /*0076*/ 	.short	(.L_51 - .L_50)
	.align		4
.L_50:
        /*0078*/ 	.word	index@(.nv.constant0.popcnt_dev)
        /*007c*/ 	.short	0x0380
        /*007e*/ 	.short	0x0018


	//----- nvinfo : EIATTR_SW_WAR
	.align		4
.L_51:
        /*0080*/ 	.byte	0x04, 0x36
        /*0082*/ 	.short	(.L_53 - .L_52)
.L_52:
        /*0084*/ 	.word	0x00000008
.L_53:


//--------------------- .nv.info.matrix_op_dev_sp --------------------------
	.section	.nv.info.matrix_op_dev_sp,"",@"SHT_CUDA_INFO"
	.sectionflags	@""
	.align	4


	//----- nvinfo : EIATTR_CUDA_API_VERSION
	.align		4
        /*0000*/ 	.byte	0x04, 0x37
        /*0002*/ 	.short	(.L_55 - .L_54)
.L_54:
        /*0004*/ 	.word	0x00000082


	//----- nvinfo : EIATTR_KPARAM_INFO
	.align		4
.L_55:
        /*0008*/ 	.byte	0x04, 0x17
        /*000a*/ 	.short	(.L_57 - .L_56)
.L_56:
        /*000c*/ 	.word	0x00000000
        /*0010*/ 	.short	0x0009
        /*0012*/ 	.short	0x0038
        /*0014*/ 	.byte	0x00, 0xf0, 0x11, 0x00


	//----- nvinfo : EIATTR_KPARAM_INFO
	.align		4
.L_57:
        /*0018*/ 	.byte	0x04, 0x17
        /*001a*/ 	.short	(.L_59 - .L_58)
.L_58:
        /*001c*/ 	.word	0x00000000
        /*0020*/ 	.short	0x0008
        /*0022*/ 	.short	0x0034
        /*0024*/ 	.byte	0x00, 0xf0, 0x11, 0x00


	//----- nvinfo : EIATTR_KPARAM_INFO
	.align		4
.L_59:
        /*0028*/ 	.byte	0x04, 0x17
        /*002a*/ 	.short	(.L_61 - .L_60)
.L_60:
        /*002c*/ 	.word	0x00000000
        /*0030*/ 	.short	0x0007
        /*0032*/ 	.short	0x0030
        /*0034*/ 	.byte	0x00, 0xf0, 0x11, 0x00


	//----- nvinfo : EIATTR_KPARAM_INFO
	.align		4
.L_61:
        /*0038*/ 	.byte	0x04, 0x17
        /*003a*/ 	.short	(.L_63 - .L_62)
.L_62:
        /*003c*/ 	.word	0x00000000
        /*0040*/ 	.short	0x0006
        /*0042*/ 	.short	0x0028
        /*0044*/ 	.byte	0x00, 0xf5, 0x21, 0x00


	//----- nvinfo : EIATTR_KPARAM_INFO
	.align		4
.L_63:
        /*0048*/ 	.byte	0x04, 0x17
        /*004a*/ 	.short	(.L_65 - .L_64)
.L_64:
        /*004c*/ 	.word	0x00000000
        /*0050*/ 	.short	0x0005
        /*0052*/ 	.short	0x0020
        /*0054*/ 	.byte	0x00, 0xf0, 0x11, 0x00


	//----- nvinfo : EIATTR_KPARAM_INFO
	.align		4
.L_65:
        /*0058*/ 	.byte	0x04, 0x17
        /*005a*/ 	.short	(.L_67 - .L_66)
.L_66:
        /*005c*/ 	.word	0x00000000
        /*0060*/ 	.short	0x0004
        /*0062*/ 	.short	0x001c
        /*0064*/ 	.byte	0x00, 0xf0, 0x11, 0x00


	//----- nvinfo : EIATTR_KPARAM_INFO
	.align		4
.L_67:
        /*0068*/ 	.byte	0x04, 0x17
        /*006a*/ 	.short	(.L_69 - .L_68)
.L_68:
        /*006c*/ 	.word	0x00000000
        /*0070*/ 	.short	0x0003
        /*0072*/ 	.short	0x0018
        /*0074*/ 	.byte	0x00, 0xf0, 0x11, 0x00


	//----- nvinfo : EIATTR_KPARAM_INFO
	.align		4
.L_69:
        /*0078*/ 	.byte	0x04, 0x17
        /*007a*/ 	.short	(.L_71 - .L_70)
.L_70:
        /*007c*/ 	.word	0x00000000
        /*0080*/ 	.short	0x0002
        /*0082*/ 	.short	0x0010
        /*0084*/ 	.byte	0x00, 0xf5, 0x21, 0x00


	//----- nvinfo : EIATTR_KPARAM_INFO
	.align		4
.L_71:
        /*0088*/ 	.byte	0x04, 0x17
        /*008a*/ 	.short	(.L_73 - .L_72)
.L_72:
        /*008c*/ 	.word	0x00000000
        /*0090*/ 	.short	0x0001
        /*0092*/ 	.short	0x0008
        /*0094*/ 	.byte	0x00, 0xf5, 0x21, 0x00


	//----- nvinfo : EIATTR_KPARAM_INFO
	.align		4
.L_73:
        /*0098*/ 	.byte	0x04, 0x17
        /*009a*/ 	.short	(.L_75 - .L_74)
.L_74:
        /*009c*/ 	.word	0x00000000
        /*00a0*/ 	.short	0x0000
        /*00a2*/ 	.short	0x0000
        /*00a4*/ 	.byte	0x00, 0xf5, 0x21, 0x00


	//----- nvinfo : EIATTR_SPARSE_MMA_MASK
	.align		4
.L_75:
        /*00a8*/ 	.byte	0x03, 0x50
        /*00aa*/ 	.short	0x0000


	//----- nvinfo : EIATTR_MAXREG_COUNT
	.align		4
        /*00ac*/ 	.byte	0x03, 0x1b
        /*00ae*/ 	.short	0x00ff


	//----- nvinfo : EIATTR_MERCURY_ISA_VERSION
	.align		4
        /*00b0*/ 	.byte	0x03, 0x5f
        /*00b2*/ 	.short	0x0101


	//----- nvinfo : EIATTR_VRC_CTA_INIT_COUNT
	.align		4
        /*00b4*/ 	.byte	0x02, 0x4a
	.zero		1
	.zero		1


	//----- nvinfo : EIATTR_EXIT_INSTR_OFFSETS
	.align		4
        /*00b8*/ 	.byte	0x04, 0x1c
        /*00ba*/ 	.short	(.L_77 - .L_76)


	//   ....[0]....
.L_76:
        /*00bc*/ 	.word	0x000000a0


	//   ....[1]....
        /*00c0*/ 	.word	0x00000660


	//----- nvinfo : EIATTR_CRS_STACK_SIZE
	.align		4
.L_77:
        /*00c4*/ 	.byte	0x04, 0x1e
        /*00c6*/ 	.short	(.L_79 - .L_78)
.L_78:
        /*00c8*/ 	.word	0x00000000


	//----- nvinfo : EIATTR_CBANK_PARAM_SIZE
	.align		4
.L_79:
        /*00cc*/ 	.byte	0x03, 0x19
        /*00ce*/ 	.short	0x003c


	//----- nvinfo : EIATTR_PARAM_CBANK
	.align		4
        /*00d0*/ 	.byte	0x04, 0x0a
        /*00d2*/ 	.short	(.L_81 - .L_80)
	.align		4
.L_80:
        /*00d4*/ 	.word	index@(.nv.constant0.matrix_op_dev_sp)
        /*00d8*/ 	.short	0x0380
        /*00da*/ 	.short	0x003c


	//----- nvinfo : EIATTR_SW_WAR
	.align		4
.L_81:
        /*00dc*/ 	.byte	0x04, 0x36
        /*00de*/ 	.short	(.L_83 - .L_82)
.L_82:
        /*00e0*/ 	.word	0x00000008
.L_83:


//--------------------- .nv.info.matrix_op_dev2   --------------------------
	.section	.nv.info.matrix_op_dev2,"",@"SHT_CUDA_INFO"
	.sectionflags	@""
	.align	4


	//----- nvinfo : EIATTR_CUDA_API_VERSION
	.align		4
        /*0000*/ 	.byte	0x04, 0x37
        /*0002*/ 	.short	(.L_85 - .L_84)
.L_84:
        /*0004*/ 	.word	0x00000082


	//----- nvinfo : EIATTR_KPARAM_INFO
	.align		4
.L_85:
        /*0008*/ 	.byte	0x04, 0x17
        /*000a*/ 	.short	(.L_87 - .L_86)
.L_86:
        /*000c*/ 	.word	0x00000000
        /*0010*/ 	.short	0x0006
        /*0012*/ 	.short	0x0028
        /*0014*/ 	.byte	0x00, 0xf0, 0x11, 0x00


	//----- nvinfo : EIATTR_KPARAM_INFO
	.align		4
.L_87:
        /*0018*/ 	.byte	0x04, 0x17
        /*001a*/ 	.short	(.L_89 - .L_88)
.L_88:
        /*001c*/ 	.word	0x00000000
        /*0020*/ 	.short	0x0005
        /*0022*/ 	.short	0x0024
        /*0024*/ 	.byte	0x00, 0xf0, 0x11, 0x00


	//----- nvinfo : EIATTR_KPARAM_INFO
	.align		4
.L_89:
        /*0028*/ 	.byte	0x04, 0x17
        /*002a*/ 	.short	(.L_91 - .L_90)
.L_90:
        /*002c*/ 	.word	0x00000000
        /*0030*/ 	.short	0x0004
        /*0032*/ 	.short	0x0020
        /*0034*/ 	.byte	0x00, 0xf0, 0x11, 0x00


	//----- nvinfo : EIATTR_KPARAM_INFO
	.align		4
.L_91:
        /*0038*/ 	.byte	0x04, 0x17
        /*003a*/ 	.short	(.L_93 - .L_92)
.L_92:
        /*003c*/ 	.word	0x00000000
        /*0040*/ 	.short	0x0003
        /*0042*/ 	.short	0x0018
        /*0044*/ 	.byte	0x00, 0xf5, 0x21, 0x00


	//----- nvinfo : EIATTR_KPARAM_INFO
	.align		4
.L_93:
        /*0048*/ 	.byte	0x04, 0x17
        /*004a*/ 	.short	(.L_95 - .L_94)
.L_94:
        /*004c*/ 	.word	0x00000000
        /*0050*/ 	.short	0x0002
        /*0052*/ 	.short	0x0010
        /*0054*/ 	.byte	0x00, 0xf5, 0x21, 0x00


	//----- nvinfo : EIATTR_KPARAM_INFO
	.align		4
.L_95:
        /*0058*/ 	.byte	0x04, 0x17
        /*005a*/ 	.short	(.L_97 - .L_96)
.L_96:
        /*005c*/ 	.word	0x00000000
        /*0060*/ 	.short	0x0001
        /*0062*/ 	.short	0x0008
        /*0064*/ 	.byte	0x00, 0xf5, 0x21, 0x00


	//----- nvinfo : EIATTR_KPARAM_INFO
	.align		4
.L_97:
        /*0068*/ 	.byte	0x04, 0x17
        /*006a*/ 	.short	(.L_99 - .L_98)
.L_98:
        /*006c*/ 	.word	0x00000000
        /*0070*/ 	.short	0x0000
        /*0072*/ 	.short	0x0000
        /*0074*/ 	.byte	0x00, 0xf5, 0x21, 0x00


	//----- nvinfo : EIATTR_SPARSE_MMA_MASK
	.align		4
.L_99:
        /*0078*/ 	.byte	0x03, 0x50
        /*007a*/ 	.short	0x0000


	//----- nvinfo : EIATTR_MAXREG_COUNT
	.align		4
        /*007c*/ 	.byte	0x03, 0x1b
        /*007e*/ 	.short	0x00ff


	//----- nvinfo : EIATTR_MERCURY_ISA_VERSION
	.align		4
        /*0080*/ 	.byte	0x03, 0x5f
        /*0082*/ 	.short	0x0101


	//----- nvinfo : EIATTR_VRC_CTA_INIT_COUNT
	.align		4
        /*0084*/ 	.byte	0x02, 0x4a
	.zero		1
	.zero		1


	//----- nvinfo : EIATTR_EXIT_INSTR_OFFSETS
	.align		4
        /*0088*/ 	.byte	0x04, 0x1c
        /*008a*/ 	.short	(.L_101 - .L_100)


	//   ....[0]....
.L_100:
        /*008c*/ 	.word	0x000000a0


	//   ....[1]....
        /*0090*/ 	.word	0x00000500


	//----- nvinfo : EIATTR_CRS_STACK_SIZE
	.align		4
.L_101:
        /*0094*/ 	.byte	0x04, 0x1e
        /*0096*/ 	.short	(.L_103 - .L_102)
.L_102:
        /*0098*/ 	.word	0x00000000


	//----- nvinfo : EIATTR_CBANK_PARAM_SIZE
	.align		4
.L_103:
        /*009c*/ 	.byte	0x03, 0x19
        /*009e*/ 	.short	0x002c


	//----- nvinfo : EIATTR_PARAM_CBANK
	.align		4
        /*00a0*/ 	.byte	0x04, 0x0a
        /*00a2*/ 	.short	(.L_105 - .L_104)
	.align		4
.L_104:
        /*00a4*/ 	.word	index@(.nv.constant0.matrix_op_dev2)
        /*00a8*/ 	.short	0x0380
        /*00aa*/ 	.short	0x002c


	//----- nvinfo : EIATTR_SW_WAR
	.align		4
.L_105:
        /*00ac*/ 	.byte	0x04, 0x36
        /*00ae*/ 	.short	(.L_107 - .L_106)
.L_106:
        /*00b0*/ 	.word	0x00000008
.L_107:


//--------------------- .nv.info.matrix_op_dev    --------------------------
	.section	.nv.info.matrix_op_dev,"",@"SHT_CUDA_INFO"
	.sectionflags	@""
	.align	4


	//----- nvinfo : EIATTR_CUDA_API_VERSION
	.align		4
        /*0000*/ 	.byte	0x04, 0x37
        /*0002*/ 	.short	(.L_109 - .L_108)
.L_108:
        /*0004*/ 	.word	0x00000082


	//----- nvinfo : EIATTR_KPARAM_INFO
	.align		4
.L_109:
        /*0008*/ 	.byte	0x04, 0x17
        /*000a*/ 	.short	(.L_111 - .L_110)
.L_110:
        /*000c*/ 	.word	0x00000000
        /*0010*/ 	.short	0x0006
        /*0012*/ 	.short	0x0028
        /*0014*/ 	.byte	0x00, 0xf0, 0x11, 0x00


	//----- nvinfo : EIATTR_KPARAM_INFO
	.align		4
.L_111:
        /*0018*/ 	.byte	0x04, 0x17
        /*001a*/ 	.short	(.L_113 - .L_112)
.L_112:
        /*001c*/ 	.word	0x00000000
        /*0020*/ 	.short	0x0005
        /*0022*/ 	.short	0x0024
        /*0024*/ 	.byte	0x00, 0xf0, 0x11, 0x00


	//----- nvinfo : EIATTR_KPARAM_INFO
	.align		4
.L_113:
        /*0028*/ 	.byte	0x04, 0x17
        /*002a*/ 	.short	(.L_115 - .L_114)
.L_114:
        /*002c*/ 	.word	0x00000000
        /*0030*/ 	.short	0x0004
        /*0032*/ 	.short	0x0020
        /*0034*/ 	.byte	0x00, 0xf0, 0x11, 0x00


	//----- nvinfo : EIATTR_KPARAM_INFO
	.align		4
.L_115:
        /*0038*/ 	.byte	0x04, 0x17
        /*003a*/ 	.short	(.L_117 - .L_116)
.L_116:
        /*003c*/ 	.word	0x00000000
        /*0040*/ 	.short	0x0003
        /*0042*/ 	.short	0x0018
        /*0044*/ 	.byte	0x00, 0xf5, 0x21, 0x00


	//----- nvinfo : EIATTR_KPARAM_INFO
	.align		4
.L_117:
        /*0048*/ 	.byte	0x04, 0x17
        /*004a*/ 	.short	(.L_119 - .L_118)
.L_118:
        /*004c*/ 	.word	0x00000000
        /*0050*/ 	.short	0x0002
        /*0052*/ 	.short	0x0010
        /*0054*/ 	.byte	0x00, 0xf5, 0x21, 0x00


	//----- nvinfo : EIATTR_KPARAM_INFO
	.align		4
.L_119:
        /*0058*/ 	.byte	0x04, 0x17
        /*005a*/ 	.short	(.L_121 - .L_120)
.L_120:
        /*005c*/ 	.word	0x00000000
        /*0060*/ 	.short	0x0001
        /*0062*/ 	.short	0x0008
        /*0064*/ 	.byte	0x00, 0xf5, 0x21, 0x00


	//----- nvinfo : EIATTR_KPARAM_INFO
	.align		4
.L_121:
        /*0068*/ 	.byte	0x04, 0x17
        /*006a*/ 	.short	(.L_123 - .L_122)
.L_122:
        /*006c*/ 	.word	0x00000000
        /*0070*/ 	.short	0x0000
        /*0072*/ 	.short	0x0000
        /*0074*/ 	.byte	0x00, 0xf5, 0x21, 0x00


	//----- nvinfo : EIATTR_SPARSE_MMA_MASK
	.align		4
.L_123:
        /*0078*/ 	.byte	0x03, 0x50
        /*007a*/ 	.short	0x0000


	//----- nvinfo : EIATTR_MAXREG_COUNT
	.align		4
        /*007c*/ 	.byte	0x03, 0x1b
        /*007e*/ 	.short	0x00ff


	//----- nvinfo : EIATTR_MERCURY_ISA_VERSION
	.align		4
        /*0080*/ 	.byte	0x03, 0x5f
        /*0082*/ 	.short	0x0101


	//----- nvinfo : EIATTR_VRC_CTA_INIT_COUNT
	.align		4
        /*0084*/ 	.byte	0x02, 0x4a
	.zero		1
	.zero		1


	//----- nvinfo : EIATTR_EXIT_INSTR_OFFSETS
	.align		4
        /*0088*/ 	.byte	0x04, 0x1c
        /*008a*/ 	.short	(.L_125 - .L_124)


	//   ....[0]....
.L_124:
        /*008c*/ 	.word	0x00000090


	//   ....[1]....
        /*0090*/ 	.word	0x00000b20


	//----- nvinfo : EIATTR_CRS_STACK_SIZE
	.align		4
.L_125:
        /*0094*/ 	.byte	0x04, 0x1e
        /*0096*/ 	.short	(.L_127 - .L_126)
.L_126:
        /*0098*/ 	.word	0x00000000


	//----- nvinfo : EIATTR_CBANK_PARAM_SIZE
	.align		4
.L_127:
        /*009c*/ 	.byte	0x03, 0x19
        /*009e*/ 	.short	0x002c


	//----- nvinfo : EIATTR_PARAM_CBANK
	.align		4
        /*00a0*/ 	.byte	0x04, 0x0a
        /*00a2*/ 	.short	(.L_129 - .L_128)
	.align		4
.L_128:
        /*00a4*/ 	.word	index@(.nv.constant0.matrix_op_dev)
        /*00a8*/ 	.short	0x0380
        /*00aa*/ 	.short	0x002c


	//----- nvinfo : EIATTR_SW_WAR
	.align		4
.L_129:
        /*00ac*/ 	.byte	0x04, 0x36
        /*00ae*/ 	.short	(.L_131 - .L_130)
.L_130:
        /*00b0*/ 	.word	0x00000008
.L_131:


//--------------------- .nv.info.init_dev         --------------------------
	.section	.nv.info.init_dev,"",@"SHT_CUDA_INFO"
	.sectionflags	@""
	.align	4


	//----- nvinfo : EIATTR_CUDA_API_VERSION
	.align		4
        /*0000*/ 	.byte	0x04, 0x37
        /*0002*/ 	.short	(.L_133 - .L_132)
.L_132:
        /*0004*/ 	.word	0x00000082


	//----- nvinfo : EIATTR_KPARAM_INFO
	.align		4
.L_133:
        /*0008*/ 	.byte	0x04, 0x17
        /*000a*/ 	.short	(.L_135 - .L_134)
.L_134:
        /*000c*/ 	.word	0x00000000
        /*0010*/ 	.short	0x0003
        /*0012*/ 	.short	0x0014
        /*0014*/ 	.byte	0x00, 0xf0, 0x11, 0x00


	//----- nvinfo : EIATTR_KPARAM_INFO
	.align		4
.L_135:
        /*0018*/ 	.byte	0x04, 0x17
        /*001a*/ 	.short	(.L_137 - .L_136)
.L_136:
        /*001c*/ 	.word	0x00000000
        /*0020*/ 	.short	0x0002
        /*0022*/ 	.short	0x0010
        /*0024*/ 	.byte	0x00, 0xf0, 0x11, 0x00


	//----- nvinfo : EIATTR_KPARAM_INFO
	.align		4
.L_137:
        /*0028*/ 	.byte	0x04, 0x17
        /*002a*/ 	.short	(.L_139 - .L_138)
.L_138:
        /*002c*/ 	.word	0x00000000
        /*0030*/ 	.short	0x0001
        /*0032*/ 	.short	0x0008
        /*0034*/ 	.byte	0x00, 0xf5, 0x21, 0x00


	//----- nvinfo : EIATTR_KPARAM_INFO
	.align		4
.L_139:
        /*0038*/ 	.byte	0x04, 0x17
        /*003a*/ 	.short	(.L_141 - .L_140)
.L_140:
        /*003c*/ 	.word	0x00000000
        /*0040*/ 	.short	0x0000
        /*0042*/ 	.short	0x0000
        /*0044*/ 	.byte	0x00, 0xf5, 0x21, 0x00


	//----- nvinfo : EIATTR_SPARSE_MMA_MASK
	.align		4
.L_141:
        /*0048*/ 	.byte	0x03, 0x50
        /*004a*/ 	.short	0x0000


	//----- nvinfo : EIATTR_MAXREG_COUNT
	.align		4
        /*004c*/ 	.byte	0x03, 0x1b
        /*004e*/ 	.short	0x00ff


	//----- nvinfo : EIATTR_MERCURY_ISA_VERSION
	.align		4
        /*0050*/ 	.byte	0x03, 0x5f
        /*0052*/ 	.short	0x0101


	//----- nvinfo : EIATTR_VRC_CTA_INIT_COUNT
	.align		4
        /*0054*/ 	.byte	0x02, 0x4a
	.zero		1
	.zero		1


	//----- nvinfo : EIATTR_EXIT_INSTR_OFFSETS
	.align		4
        /*0058*/ 	.byte	0x04, 0x1c
        /*005a*/ 	.short	(.L_143 - .L_142)


	//   ....[0]....
.L_142:
        /*005c*/ 	.word	0x00000070


	//   ....[1]....
        /*0060*/ 	.word	0x000001e0


	//----- nvinfo : EIATTR_CRS_STACK_SIZE
	.align		4
.L_143:
        /*0064*/ 	.byte	0x04, 0x1e
        /*0066*/ 	.short	(.L_145 - .L_144)
.L_144:
        /*0068*/ 	.word	0x00000000


	//----- nvinfo : EIATTR_CBANK_PARAM_SIZE
	.align		4
.L_145:
        /*006c*/ 	.byte	0x03, 0x19
        /*006e*/ 	.short	0x0018


	//----- nvinfo : EIATTR_PARAM_CBANK
	.align		4
        /*0070*/ 	.byte	0x04, 0x0a
        /*0072*/ 	.short	(.L_147 - .L_146)
	.align		4
.L_146:
        /*0074*/ 	.word	index@(.nv.constant0.init_dev)
        /*0078*/ 	.short	0x0380
        /*007a*/ 	.short	0x0018


	//----- nvinfo : EIATTR_SW_WAR
	.align		4
.L_147:
        /*007c*/ 	.byte	0x04, 0x36
        /*007e*/ 	.short	(.L_149 - .L_148)
.L_148:
        /*0080*/ 	.word	0x00000008
.L_149:


//--------------------- .nv.info.clear_buffers_dev --------------------------
	.section	.nv.info.clear_buffers_dev,"",@"SHT_CUDA_INFO"
	.sectionflags	@""
	.align	4


	//----- nvinfo : EIATTR_CUDA_API_VERSION
	.align		4
        /*0000*/ 	.byte	0x04, 0x37
        /*0002*/ 	.short	(.L_151 - .L_150)
.L_150:
        /*0004*/ 	.word	0x00000082


	//----- nvinfo : EIATTR_KPARAM_INFO
	.align		4
.L_151:
        /*0008*/ 	.byte	0x04, 0x17
        /*000a*/ 	.short	(.L_153 - .L_152)
.L_152:
        /*000c*/ 	.word	0x00000000
        /*0010*/ 	.short	0x0002
        /*0012*/ 	.short	0x0010
        /*0014*/ 	.byte	0x00, 0xf0, 0x11, 0x00


	//----- nvinfo : EIATTR_KPARAM_INFO
	.align		4
.L_153:
        /*0018*/ 	.byte	0x04, 0x17
        /*001a*/ 	.short	(.L_155 - .L_154)
.L_154:
        /*001c*/ 	.word	0x00000000
        /*0020*/ 	.short	0x0001
        /*0022*/ 	.short	0x0008
        /*0024*/ 	.byte	0x00, 0xf5, 0x21, 0x00


	//----- nvinfo : EIATTR_KPARAM_INFO
	.align		4
.L_155:
        /*0028*/ 	.byte	0x04, 0x17
        /*002a*/ 	.short	(.L_157 - .L_156)
.L_156:
        /*002c*/ 	.word	0x00000000
        /*0030*/ 	.short	0x0000
        /*0032*/ 	.short	0x0000
        /*0034*/ 	.byte	0x00, 0xf5, 0x21, 0x00


	//----- nvinfo : EIATTR_SPARSE_MMA_MASK
	.align		4
.L_157:
        /*0038*/ 	.byte	0x03, 0x50
        /*003a*/ 	.short	0x0000


	//----- nvinfo : EIATTR_MAXREG_COUNT
	.align		4
        /*003c*/ 	.byte	0x03, 0x1b
        /*003e*/ 	.short	0x00ff


	//----- nvinfo : EIATTR_MERCURY_ISA_VERSION
	.align		4
        /*0040*/ 	.byte	0x03, 0x5f
        /*0042*/ 	.short	0x0101


	//----- nvinfo : EIATTR_VRC_CTA_INIT_COUNT
	.align		4
        /*0044*/ 	.byte	0x02, 0x4a
	.zero		1
	.zero		1


	//----- nvinfo : EIATTR_EXIT_INSTR_OFFSETS
	.align		4
        /*0048*/ 	.byte	0x04, 0x1c
        /*004a*/ 	.short	(.L_159 - .L_158)


	//   ....[0]....
.L_158:
        /*004c*/ 	.word	0x00000070


	//   ....[1]....
        /*0050*/ 	.word	0x00000140


	//----- nvinfo : EIATTR_CRS_STACK_SIZE
	.align		4
.L_159:
        /*0054*/ 	.byte	0x04, 0x1e
        /*0056*/ 	.short	(.L_161 - .L_160)
.L_160:
        /*0058*/ 	.word	0x00000000


	//----- nvinfo : EIATTR_CBANK_PARAM_SIZE
	.align		4
.L_161:
        /*005c*/ 	.byte	0x03, 0x19
        /*005e*/ 	.short	0x0014


	//----- nvinfo : EIATTR_PARAM_CBANK
	.align		4
        /*0060*/ 	.byte	0x04, 0x0a
        /*0062*/ 	.short	(.L_163 - .L_162)
	.align		4
.L_162:
        /*0064*/ 	.word	index@(.nv.constant0.clear_buffers_dev)
        /*0068*/ 	.short	0x0380
        /*006a*/ 	.short	0x0014


	//----- nvinfo : EIATTR_SW_WAR
	.align		4
.L_163:
        /*006c*/ 	.byte	0x04, 0x36
        /*006e*/ 	.short	(.L_165 - .L_164)
.L_164:
        /*0070*/ 	.word	0x00000008
.L_165:


//--------------------- .nv.callgraph             --------------------------
	.section	.nv.callgraph,"",@"SHT_CUDA_CALLGRAPH"
	.align	4
	.sectionentsize	8
	.align		4
        /*0000*/ 	.word	0x00000000
	.align		4
        /*0004*/ 	.word	0xffffffff
	.align		4
        /*0008*/ 	.word	0x00000000
	.align		4
        /*000c*/ 	.word	0xfffffffe
	.align		4
        /*0010*/ 	.word	0x00000000
	.align		4
        /*0014*/ 	.word	0xfffffffd
	.align		4
        /*0018*/ 	.word	0x00000000
	.align		4
        /*001c*/ 	.word	0xfffffffc


//--------------------- .text.popcnt_dev          --------------------------
	.section	.text.popcnt_dev,"ax",@progbits
	.align	128
        .global         popcnt_dev
        .type           popcnt_dev,@function
        .size           popcnt_dev,(.L_x_24 - popcnt_dev)
        .other          popcnt_dev,@"STO_CUDA_ENTRY STV_DEFAULT"
popcnt_dev:
.text.popcnt_dev:
[----:B------:R-:W-:Y:S01]  /*0000*/  LDC R1, c[0x0][0x37c] ;  /* 0x0000df00ff017b82 */ /* 0x000fe20000000800 */
[----:B------:R-:W0:Y:S01]  /*0010*/  S2R R11, SR_TID.X ;  /* 0x00000000000b7919 */ /* 0x000e220000002100 */
[----:B------:R-:W1:Y:S01]  /*0020*/  LDCU.64 UR4, c[0x0][0x388] ;  /* 0x00007100ff0477ac */ /* 0x000e620008000a00 */
[----:B------:R-:W-:Y:S01]  /*0030*/  BSSY.RECONVERGENT B0, `(.L_x_0) ;  /* 0x000001b000007945 */ /* 0x000fe20003800200 */
[----:B------:R-:W-:Y:S01]  /*0040*/  IMAD.MOV.U32 R13, RZ, RZ, RZ ;  /* 0x000000ffff0d7224 */ /* 0x000fe200078e00ff */
[----:B------:R-:W0:Y:S01]  /*0050*/  S2R R0, SR_CTAID.X ;  /* 0x0000000000007919 */ /* 0x000e220000002500 */
[----:B------:R-:W2:Y:S01]  /*0060*/  LDCU UR8, c[0x0][0x360] ;  /* 0x00006c00ff0877ac */ /* 0x000ea20008000800 */
[----:B------:R-:W-:Y:S01]  /*0070*/  IMAD.MOV.U32 R10, RZ, RZ, RZ ;  /* 0x000000ffff0a7224 */ /* 0x000fe200078e00ff */
[----:B------:R-:W3:Y:S01]  /*0080*/  LDCU.64 UR6, c[0x0][0x358] ;  /* 0x00006b00ff0677ac */ /* 0x000ee20008000a00 */
[----:B-1----:R-:W-:Y:S01]  /*0090*/  UIMAD UR4, UR5, UR4, URZ ;  /* 0x00000004050472a4 */ /* 0x002fe2000f8e02ff */
[----:B--2---:R-:W-:Y:S01]  /*00a0*/  MOV R6, UR8 ;  /* 0x0000000800067c02 */ /* 0x004fe20008000f00 */
[----:B0-----:R-:W-:-:S05]  /*00b0*/  IMAD R2, R0, UR8, R11 ;  /* 0x0000000800027c24 */ /* 0x001fca000f8e020b */
[----:B------:R-:W-:-:S13]  /*00c0*/  ISETP.GE.U32.AND P0, PT, R2, UR4, PT ;  /* 0x0000000402007c0c */ /* 0x000fda000bf06070 */
[----:B---3--:R-:W-:Y:S05]  /*00d0*/  @P0 BRA `(.L_x_1) ;  /* 0x0000000000400947 */ /* 0x008fea0003800000 */
[----:B------:R-:W0:Y:S01]  /*00e0*/  LDC.64 R4, c[0x0][0x380] ;  /* 0x0000e000ff047b82 */ /* 0x000e220000000a00 */
[----:B------:R-:W1:Y:S01]  /*00f0*/  LDCU UR5, c[0x0][0x370] ;  /* 0x00006e00ff0577ac */ /* 0x000e620008000800 */
[----:B------:R-:W-:Y:S02]  /*0100*/  HFMA2 R10, -RZ, RZ, 0, 0 ;  /* 0x00000000ff0a7431 */ /* 0x000fe400000001ff */
[----:B------:R-:W-:Y:S02]  /*0110*/  IMAD.MOV.U32 R7, RZ, RZ, R2 ;  /* 0x000000ffff077224 */ /* 0x000fe400078e0002 */
[----:B------:R-:W-:Y:S02]  /*0120*/  IMAD.MOV.U32 R13, RZ, RZ, RZ ;  /* 0x000000ffff0d7224 */ /* 0x000fe400078e00ff */
[----:B-1----:R-:W-:-:S07]  /*0130*/  IMAD R12, R6, UR5, RZ ;  /* 0x00000005060c7c24 */ /* 0x002fce000f8e02ff */
.L_x_2:
[----:B0-----:R-:W-:-:S06]  /*0140*/  IMAD.WIDE R2, R7, 0x8, R4 ;  /* 0x0000000807027825 */ /* 0x001fcc00078e0204 */
[----:B------:R-:W2:Y:S01]  /*0150*/  LDG.E.64.CONSTANT R2, desc[UR6][R2.64] ;  /* 0x0000000602027981 */ /* 0x000ea2000c1e9b00 */
[----:B------:R-:W-:-:S05]  /*0160*/  IMAD.IADD R7, R12, 0x1, R7 ;  /* 0x000000010c077824 */ /* 0x000fca00078e0207 */
[----:B------:R-:W-:Y:S01]  /*0170*/  ISETP.GE.U32.AND P0, PT, R7, UR4, PT ;  /* 0x0000000407007c0c */ /* 0x000fe2000bf06070 */
[----:B--2---:R-:W-:Y:S08]  /*0180*/  POPC R8, R2 ;  /* 0x0000000200087309 */ /* 0x004ff00000000000 */
[----:B------:R-:W0:Y:S02]  /*0190*/  POPC R9, R3 ;  /* 0x0000000300097309 */ /* 0x000e240000000000 */
[----:B0-----:R-:W-:-:S05]  /*01a0*/  IMAD.IADD R8, R8, 0x1, R9 ;  /* 0x0000000108087824 */ /* 0x001fca00078e0209 */
[----:B------:R-:W-:-:S04]  /*01b0*/  IADD3 R13, P1, PT, R8, R13, RZ ;  /* 0x0000000d080d7210 */ /* 0x000fc80007f3e0ff */
[----:B------:R-:W-:Y:S01]  /*01c0*/  IADD3.X R10, PT, PT, RZ, R10, RZ, P1, !PT ;  /* 0x0000000aff0a7210 */ /* 0x000fe20000ffe4ff */
[----:B------:R-:W-:Y:S08]  /*01d0*/  @!P0 BRA `(.L_x_2) ;  /* 0xfffffffc00d88947 */ /* 0x000ff0000383ffff */
.L_x_1:
[----:B------:R-:W-:Y:S05]  /*01e0*/  BSYNC.RECONVERGENT B0 ;  /* 0x0000000000007941 */ /* 0x000fea0003800200 */
.L_x_0:
[----:B------:R-:W0:Y:S01]  /*01f0*/  S2UR UR5, SR_CgaCtaId ;  /* 0x00000000000579c3 */ /* 0x000e220000008800 */
[----:B------:R-:W-:Y:S01]  /*0200*/  UMOV UR4, 0x400 ;  /* 0x0000040000047882 */ /* 0x000fe20000000000 */
[----:B------:R-:W-:Y:S01]  /*0210*/  ISETP.GE.U32.AND P1, PT, R6, 0x2, PT ;  /* 0x000000020600780c */ /* 0x000fe20003f26070 */
[----:B------:R-:W-:Y:S01]  /*0220*/  IMAD.MOV.U32 R2, RZ, RZ, R13 ;  /* 0x000000ffff027224 */ /* 0x000fe200078e000d */
[----:B------:R-:W-:Y:S01]  /*0230*/  ISETP.NE.AND P0, PT, R11, RZ, PT ;  /* 0x000000ff0b00720c */ /* 0x000fe20003f05270 */
[----:B------:R-:W-:Y:S01]  /*0240*/  IMAD.MOV.U32 R3, RZ, RZ, R10 ;  /* 0x000000ffff037224 */ /* 0x000fe200078e000a */
[----:B0-----:R-:W-:-:S06]  /*0250*/  ULEA UR4, UR5, UR4, 0x18 ;  /* 0x0000000405047291 */ /* 0x001fcc000f8ec0ff */
[----:B------:R-:W-:-:S05]  /*0260*/  LEA R7, R11, UR4, 0x3 ;  /* 0x000000040b077c11 */ /* 0x000fca000f8e18ff */
[----:B------:R0:W-:Y:S01]  /*0270*/  STS.64 [R7], R2 ;  /* 0x0000000207007388 */ /* 0x0001e20000000a00 */
[----:B------:R-:W-:Y:S06]  /*0280*/  BAR.SYNC.DEFER_BLOCKING 0x0 ;  /* 0x0000000000007b1d */ /* 0x000fec0000010000 */
[----:B------:R-:W-:Y:S05]  /*0290*/  @!P1 BRA `(.L_x_3) ;  /* 0x0000000000309947 */ /* 0x000fea0003800000 */
.L_x_4:
[----:B------:R-:W-:-:S04]  /*02a0*/  SHF.R.U32.HI R10, RZ, 0x1, R6 ;  /* 0x00000001ff0a7819 */ /* 0x000fc80000011606 */
[----:B------:R-:W-:-:S13]  /*02b0*/  ISETP.GE.U32.AND P1, PT, R11, R10, PT ;  /* 0x0000000a0b00720c */ /* 0x000fda0003f26070 */
[----:B------:R-:W-:Y:S01]  /*02c0*/  @!P1 LEA R8, R10, R7, 0x3 ;  /* 0x000000070a089211 */ /* 0x000fe200078e18ff */
[----:B------:R-:W-:Y:S04]  /*02d0*/  @!P1 LDS.64 R4, [R7] ;  /* 0x0000000007049984 */ /* 0x000fe80000000a00 */
[----:B0-----:R-:W0:Y:S02]  /*02e0*/  @!P1 LDS.64 R2, [R8] ;  /* 0x0000000008029984 */ /* 0x001e240000000a00 */
[----:B0-----:R-:W-:-:S05]  /*02f0*/  @!P1 IADD3 R2, P2, PT, R2, R4, RZ ;  /* 0x0000000402029210 */ /* 0x001fca0007f5e0ff */
[----:B------:R-:W-:-:S05]  /*0300*/  @!P1 IMAD.X R3, R3, 0x1, R5, P2 ;  /* 0x0000000103039824 */ /* 0x000fca00010e0605 */
[----:B------:R1:W-:Y:S01]  /*0310*/  @!P1 STS.64 [R7], R2 ;  /* 0x0000000207009388 */ /* 0x0003e20000000a00 */
[----:B------:R-:W-:Y:S01]  /*0320*/  BAR.SYNC.DEFER_BLOCKING 0x0 ;  /* 0x0000000000007b1d */ /* 0x000fe20000010000 */
[----:B------:R-:W-:Y:S02]  /*0330*/  ISETP.GT.U32.AND P1, PT, R6, 0x3, PT ;  /* 0x000000030600780c */ /* 0x000fe40003f24070 */
[----:B------:R-:W-:-:S11]  /*0340*/  MOV R6, R10 ;  /* 0x0000000a00067202 */ /* 0x000fd60000000f00 */
[----:B-1----:R-:W-:Y:S05]  /*0350*/  @P1 BRA `(.L_x_4) ;  /* 0xfffffffc00d01947 */ /* 0x002fea000383ffff */
.L_x_3:
[----:B------:R-:W-:Y:S05]  /*0360*/  @P0 EXIT ;  /* 0x000000000000094d */ /* 0x000fea0003800000 */
[----:B------:R-:W1:Y:S01]  /*0370*/  S2UR UR5, SR_CgaCtaId ;  /* 0x00000000000579c3 */ /* 0x000e620000008800 */
[----:B------:R-:W-:-:S07]  /*0380*/  UMOV UR4, 0x400 ;  /* 0x0000040000047882 */ /* 0x000fce0000000000 */
[----:B------:R-:W2:Y:S01]  /*0390*/  LDC.64 R4, c[0x0][0x390] ;  /* 0x0000e400ff047b82 */ /* 0x000ea20000000a00 */
[----:B-1----:R-:W-:Y:S01]  /*03a0*/  ULEA UR4, UR5, UR4, 0x18 ;  /* 0x0000000405047291 */ /* 0x002fe2000f8ec0ff */
[----:B--2---:R-:W-:-:S08]  /*03b0*/  IMAD.WIDE.U32 R4, R0, 0x8, R4 ;  /* 0x0000000800047825 */ /* 0x004fd000078e0004 */
[----:B0-----:R-:W0:Y:S04]  /*03c0*/  LDS.64 R2, [UR4] ;  /* 0x00000004ff027984 */ /* 0x001e280008000a00 */
[----:B0-----:R-:W-:Y:S01]  /*03d0*/  STG.E.64 desc[UR6][R4.64], R2 ;  /* 0x0000000204007986 */ /* 0x001fe2000c101b06 */
[----:B------:R-:W-:Y:S05]  /*03e0*/  EXIT ;  /* 0x000000000000794d */ /* 0x000fea0003800000 */
.L_x_5:
[----:B------:R-:W-:-:S00]  /*03f0*/  BRA `(.L_x_5) ;  /* 0xfffffffc00fc7947 */ /* 0x000fc0000383ffff */
[----:B------:R-:W-:-:S00]  /*0400*/  NOP ;  /* 0x0000000000007918 */ /* 0x000fc00000000000 */
[----:B------:R-:W-:-:S00]  /*0410*/  NOP ;  /* 0x0000000000007918 */ /* 0x000fc00000000000 */
[----:B------:R-:W-:-:S00]  /*0420*/  NOP ;  /* 0x0000000000007918 */ /* 0x000fc00000000000 */
[----:B------:R-:W-:-:S00]  /*0430*/  NOP ;  /* 0x0000000000007918 */ /* 0x000fc00000000000 */
[----:B------:R-:W-:-:S00]  /*0440*/  NOP ;  /* 0x0000000000007918 */ /* 0x000fc00000000000 */
[----:B------:R-:W-:-:S00]  /*0450*/  NOP ;  /* 0x0000000000007918 */ /* 0x000fc00000000000 */
[----:B------:R-:W-:-:S00]  /*0460*/  NOP ;  /* 0x0000000000007918 */ /* 0x000fc00000000000 */
[----:B------:R-:W-:-:S00]  /*0470*/  NOP ;  /* 0x0000000000007918 */ /* 0x000fc00000000000 */
.L_x_24:


//--------------------- .text.matrix_op_dev_sp    --------------------------
	.section	.text.matrix_op_dev_sp,"ax",@progbits
	.align	128
        .global         matrix_op_dev_sp
        .type           matrix_op_dev_sp,@function
        .size           matrix_op_dev_sp,(.L_x_25 - matrix_op_dev_sp)
        .other          matrix_op_dev_sp,@"STO_CUDA_ENTRY STV_DEFAULT"
matrix_op_dev_sp:
.text.matrix_op_dev_sp:
[----:B------:R-:W-:Y:S01]  /*0000*/  LDC R1, c[0x0][0x37c] ;  /* 0x0000df00ff017b82 */ /* 0x000fe20000000800 */
[----:B------:R-:W0:Y:S07]  /*0010*/  S2R R6, SR_TID.X ;  /* 0x0000000000067919 */ /* 0x000e2e0000002100 */
[----:B------:R-:W0:Y:S01]  /*0020*/  S2UR UR5, SR_CTAID.X ;  /* 0x00000000000579c3 */ /* 0x000e220000002500 */
[----:B------:R-:W1:Y:S01]  /*0030*/  LDCU.64 UR10, c[0x0][0x398] ;  /* 0x00007300ff0a77ac */ /* 0x000e620008000a00 */
[----:B------:R-:W2:Y:S06]  /*0040*/  LDCU UR7, c[0x0][0x3b8] ;  /* 0x00007700ff0777ac */ /* 0x000eac0008000800 */
[----:B------:R-:W0:Y:S01]  /*0050*/  LDC R9, c[0x0][0x360] ;  /* 0x0000d800ff097b82 */ /* 0x000e220000000800 */
[----:B-1----:R-:W-:-:S04]  /*0060*/  UIMAD UR4, UR11, UR10, URZ ;  /* 0x0000000a0b0472a4 */ /* 0x002fc8000f8e02ff */
[----:B--2---:R-:W-:Y:S01]  /*0070*/  UIMAD UR4, UR4, UR7, URZ ;  /* 0x00000007040472a4 */ /* 0x004fe2000f8e02ff */
[----:B0-----:R-:W-:-:S05]  /*0080*/  IMAD R6, R9, UR5, R6 ;  /* 0x0000000509067c24 */ /* 0x001fca000f8e0206 */
[----:B------:R-:W-:-:S13]  /*0090*/  ISETP.GE.U32.AND P0, PT, R6, UR4, PT ;  /* 0x0000000406007c0c */ /* 0x000fda000bf06070 */
[----:B------:R-:W-:Y:S05]  /*00a0*/  @P0 EXIT ;  /* 0x000000000000094d */ /* 0x000fea0003800000 */
[----:B------:R-:W-:Y:S02]  /*00b0*/  UIMAD UR5, UR11, UR7, URZ ;  /* 0x000000070b0572a4 */ /* 0x000fe4000f8e02ff */
[----:B------:R-:W0:Y:S01]  /*00c0*/  I2F.U32.RP R7, UR7 ;  /* 0x0000000700077d06 */ /* 0x000e220008209000 */
[----:B------:R-:W1:Y:S01]  /*00d0*/  LDCU UR6, c[0x0][0x370] ;  /* 0x00006e00ff0677ac */ /* 0x000e620008000800 */
[----:B------:R-:W-:Y:S01]  /*00e0*/  BSSY.RECONVERGENT B0, `(.L_x_6) ;  /* 0x0000057000007945 */ /* 0x000fe20003800200 */
[----:B------:R-:W-:Y:S02]  /*00f0*/  ISETP.NE.U32.AND P0, PT, RZ, UR7, PT ;  /* 0x00000007ff007c0c */ /* 0x000fe4000bf05070 */
[----:B------:R-:W-:Y:S01]  /*0100*/  ISETP.NE.U32.AND P1, PT, RZ, UR5, PT ;  /* 0x00000005ff007c0c */ /* 0x000fe2000bf25070 */
[----:B------:R-:W2:Y:S02]  /*0110*/  LDCU.64 UR8, c[0x0][0x358] ;  /* 0x00006b00ff0877ac */ /* 0x000ea40008000a00 */
[----:B------:R-:W3:Y:S01]  /*0120*/  I2F.U32.RP R0, UR5 ;  /* 0x0000000500007d06 */ /* 0x000ee20008209000 */
[----:B------:R-:W4:Y:S01]  /*0130*/  LDCU UR16, c[0x0][0x3a0] ;  /* 0x00007400ff1077ac */ /* 0x000f220008000800 */
[----:B------:R-:W1:Y:S06]  /*0140*/  LDCU.64 UR12, c[0x0][0x3b0] ;  /* 0x00007600ff0c77ac */ /* 0x000e6c0008000a00 */
[----:B0-----:R-:W0:Y:S01]  /*0150*/  MUFU.RCP R7, R7 ;  /* 0x0000000700077308 */ /* 0x001e220000001000 */
[----:B------:R-:W1:Y:S01]  /*0160*/  LDCU.64 UR14, c[0x0][0x3a8] ;  /* 0x00007500ff0e77ac */ /* 0x000e620008000a00 */
[----:B------:R-:W1:Y:S06]  /*0170*/  LDCU.128 UR20, c[0x0][0x380] ;  /* 0x00007000ff1477ac */ /* 0x000e6c0008000c00 */
[----:B---3--:R-:W3:Y:S01]  /*0180*/  MUFU.RCP R0, R0 ;  /* 0x0000000000007308 */ /* 0x008ee20000001000 */
[----:B0-----:R-:W-:-:S02]  /*0190*/  VIADD R4, R7, 0xffffffe ;  /* 0x0ffffffe07047836 */ /* 0x001fc40000000000 */
[----:B------:R-:W-:-:S05]  /*01a0*/  IMAD R7, RZ, RZ, -UR5 ;  /* 0x80000005ff077e24 */ /* 0x000fca000f8e02ff */
[----:B------:R-:W0:Y:S01]  /*01b0*/  F2I.FTZ.U32.TRUNC.NTZ R5, R4 ;  /* 0x0000000400057305 */ /* 0x000e22000021f000 */
[----:B---3--:R-:W-:-:S07]  /*01c0*/  VIADD R2, R0, 0xffffffe ;  /* 0x0ffffffe00027836 */ /* 0x008fce0000000000 */
[----:B------:R3:W5:Y:S01]  /*01d0*/  F2I.FTZ.U32.TRUNC.NTZ R3, R2 ;  /* 0x0000000200037305 */ /* 0x000762000021f000 */
[----:B0-----:R-:W-:Y:S02]  /*01e0*/  IMAD.MOV R4, RZ, RZ, -R5 ;  /* 0x000000ffff047224 */ /* 0x001fe400078e0a05 */
[----:B---3--:R-:W-:Y:S02]  /*01f0*/  IMAD.MOV.U32 R2, RZ, RZ, RZ ;  /* 0x000000ffff027224 */ /* 0x008fe400078e00ff */
[----:B-----5:R-:W-:-:S04]  /*0200*/  IMAD R7, R7, R3, RZ ;  /* 0x0000000307077224 */ /* 0x020fc800078e02ff */
[----:B------:R-:W-:-:S04]  /*0210*/  IMAD.HI.U32 R0, R3, R7, R2 ;  /* 0x0000000703007227 */ /* 0x000fc800078e0002 */
[----:B------:R-:W-:Y:S02]  /*0220*/  IMAD R3, R4, UR7, RZ ;  /* 0x0000000704037c24 */ /* 0x000fe4000f8e02ff */
[----:B------:R-:W-:-:S04]  /*0230*/  IMAD.MOV.U32 R4, RZ, RZ, RZ ;  /* 0x000000ffff047224 */ /* 0x000fc800078e00ff */
[----:B------:R-:W-:Y:S01]  /*0240*/  IMAD.HI.U32 R2, R5, R3, R4 ;  /* 0x0000000305027227 */ /* 0x000fe200078e0004 */
[----:B------:R-:W-:Y:S02]  /*0250*/  LOP3.LUT R4, RZ, UR7, RZ, 0x33, !PT ;  /* 0x00000007ff047c12 */ /* 0x000fe4000f8e33ff */
[----:B------:R-:W-:Y:S01]  /*0260*/  LOP3.LUT R3, RZ, UR5, RZ, 0x33, !PT ;  /* 0x00000005ff037c12 */ /* 0x000fe2000f8e33ff */
[----:B-12-4-:R-:W-:-:S07]  /*0270*/  IMAD R5, R9, UR6, RZ ;  /* 0x0000000609057c24 */ /* 0x016fce000f8e02ff */
.L_x_7:
[----:B0-----:R-:W-:-:S04]  /*0280*/  IMAD.HI.U32 R8, R0, R6, RZ ;  /* 0x0000000600087227 */ /* 0x001fc800078e00ff */
[----:B------:R-:W-:-:S04]  /*0290*/  IMAD.MOV R7, RZ, RZ, -R8 ;  /* 0x000000ffff077224 */ /* 0x000fc800078e0a08 */
[----:B------:R-:W-:-:S05]  /*02a0*/  IMAD R7, R7, UR5, R6 ;  /* 0x0000000507077c24 */ /* 0x000fca000f8e0206 */
[----:B------:R-:W-:-:S13]  /*02b0*/  ISETP.GE.U32.AND P2, PT, R7, UR5, PT ;  /* 0x0000000507007c0c */ /* 0x000fda000bf46070 */
[----:B------:R-:W-:Y:S01]  /*02c0*/  @P2 IADD3 R7, PT, PT, R7, -UR5, RZ ;  /* 0x8000000507072c10 */ /* 0x000fe2000fffe0ff */
[----:B------:R-:W-:-:S03]  /*02d0*/  @P2 VIADD R8, R8, 0x1 ;  /* 0x0000000108082836 */ /* 0x000fc60000000000 */
[----:B------:R-:W-:-:S13]  /*02e0*/  ISETP.GE.U32.AND P3, PT, R7, UR5, PT ;  /* 0x0000000507007c0c */ /* 0x000fda000bf66070 */
[----:B------:R-:W-:-:S05]  /*02f0*/  @P3 VIADD R8, R8, 0x1 ;  /* 0x0000000108083836 */ /* 0x000fca0000000000 */
[----:B------:R-:W-:-:S05]  /*0300*/  SEL R7, R3, R8, !P1 ;  /* 0x0000000803077207 */ /* 0x000fca0004800000 */
[----:B------:R-:W-:Y:S02]  /*0310*/  IMAD.MOV R11, RZ, RZ, -R7 ;  /* 0x000000ffff0b7224 */ /* 0x000fe400078e0a07 */
[----:B------:R-:W-:Y:S02]  /*0320*/  IMAD R13, R7, UR11, RZ ;  /* 0x0000000b070d7c24 */ /* 0x000fe4000f8e02ff */
[----:B------:R-:W-:-:S04]  /*0330*/  IMAD R11, R11, UR5, R6 ;  /* 0x000000050b0b7c24 */ /* 0x000fc8000f8e0206 */
[----:B------:R-:W-:-:S04]  /*0340*/  IMAD.HI.U32 R9, R2, R11, RZ ;  /* 0x0000000b02097227 */ /* 0x000fc800078e00ff */
[----:B------:R-:W-:-:S04]  /*0350*/  IMAD.MOV R8, RZ, RZ, -R9 ;  /* 0x000000ffff087224 */ /* 0x000fc800078e0a09 */
[----:B------:R-:W-:-:S05]  /*0360*/  IMAD R8, R8, UR7, R11 ;  /* 0x0000000708087c24 */ /* 0x000fca000f8e020b */
[----:B------:R-:W-:-:S13]  /*0370*/  ISETP.GE.U32.AND P2, PT, R8, UR7, PT ;  /* 0x0000000708007c0c */ /* 0x000fda000bf46070 */
[----:B------:R-:W-:Y:S01]  /*0380*/  @P2 IADD3 R8, PT, PT, R8, -UR7, RZ ;  /* 0x8000000708082c10 */ /* 0x000fe2000fffe0ff */
[----:B------:R-:W-:-:S03]  /*0390*/  @P2 VIADD R9, R9, 0x1 ;  /* 0x0000000109092836 */ /* 0x000fc60000000000 */
[----:B------:R-:W-:-:S13]  /*03a0*/  ISETP.GE.U32.AND P3, PT, R8, UR7, PT ;  /* 0x0000000708007c0c */ /* 0x000fda000bf66070 */
[----:B------:R-:W-:-:S05]  /*03b0*/  @P3 VIADD R9, R9, 0x1 ;  /* 0x0000000109093836 */ /* 0x000fca0000000000 */
[----:B------:R-:W-:-:S04]  /*03c0*/  SEL R12, R4, R9, !P0 ;  /* 0x00000009040c7207 */ /* 0x000fc80004000000 */
[----:B------:R-:W-:Y:S02]  /*03d0*/  SHF.R.S32.HI R8, RZ, 0x1f, R12 ;  /* 0x0000001fff087819 */ /* 0x000fe4000001140c */
[----:B------:R-:W-:-:S04]  /*03e0*/  IADD3 R9, P2, PT, R12, R13, RZ ;  /* 0x0000000d0c097210 */ /* 0x000fc80007f5e0ff */
[----:B------:R-:W-:Y:S02]  /*03f0*/  LEA.HI.X.SX32 R10, R13, R8, 0x1, P2 ;  /* 0x000000080d0a7211 */ /* 0x000fe400010f0eff */
[----:B------:R-:W-:-:S04]  /*0400*/  LEA R8, P2, R9, UR22, 0x2 ;  /* 0x0000001609087c11 */ /* 0x000fc8000f8410ff */
[----:B------:R-:W-:-:S05]  /*0410*/  LEA.HI.X R9, R9, UR23, R10, 0x2, P2 ;  /* 0x0000001709097c11 */ /* 0x000fca00090f140a */
[----:B------:R-:W2:Y:S01]  /*0420*/  LDG.E.CONSTANT R8, desc[UR8][R8.64] ;  /* 0x0000000808087981 */ /* 0x000ea2000c1e9900 */
[----:B------:R-:W-:-:S04]  /*0430*/  IMAD.MOV R14, RZ, RZ, -R12 ;  /* 0x000000ffff0e7224 */ /* 0x000fc800078e0a0c */
[----:B------:R-:W-:-:S04]  /*0440*/  IMAD R14, R14, UR7, R11 ;  /* 0x000000070e0e7c24 */ /* 0x000fc8000f8e020b */
[----:B------:R-:W-:-:S04]  /*0450*/  VIADD R10, R14, UR12 ;  /* 0x0000000c0e0a7c36 */ /* 0x000fc80008000000 */
[----:B------:R-:W-:-:S05]  /*0460*/  IMAD R11, R10, UR10, RZ ;  /* 0x0000000a0a0b7c24 */ /* 0x000fca000f8e02ff */
[----:B--2---:R-:W-:-:S04]  /*0470*/  IADD3 R11, P2, PT, R11, R8, RZ ;  /* 0x000000080b0b7210 */ /* 0x004fc80007f5e0ff */
[----:B------:R-:W-:Y:S02]  /*0480*/  LEA.HI.X.SX32 R16, R8, RZ, 0x1, P2 ;  /* 0x000000ff08107211 */ /* 0x000fe400010f0eff */
[----:B------:R-:W-:-:S04]  /*0490*/  LEA R10, P2, R11, UR14, 0x2 ;  /* 0x0000000e0b0a7c11 */ /* 0x000fc8000f8410ff */
[----:B------:R-:W-:-:S05]  /*04a0*/  LEA.HI.X R11, R11, UR15, R16, 0x2, P2 ;  /* 0x0000000f0b0b7c11 */ /* 0x000fca00090f1410 */
[----:B------:R-:W2:Y:S01]  /*04b0*/  LDG.E R13, desc[UR8][R10.64] ;  /* 0x000000080a0d7981 */ /* 0x000ea2000c1e1900 */
[----:B------:R-:W-:Y:S01]  /*04c0*/  IADD3 R15, PT, PT, R12, UR13, RZ ;  /* 0x0000000d0c0f7c10 */ /* 0x000fe2000fffe0ff */
[----:B------:R-:W-:Y:S02]  /*04d0*/  IMAD R16, R7, UR16, RZ ;  /* 0x0000001007107c24 */ /* 0x000fe4000f8e02ff */
[----:B------:R-:W-:Y:S02]  /*04e0*/  IMAD.MOV.U32 R17, RZ, RZ, 0x1 ;  /* 0x00000001ff117424 */ /* 0x000fe400078e00ff */
[----:B------:R-:W-:-:S04]  /*04f0*/  IMAD R15, R14, UR11, R15 ;  /* 0x0000000b0e0f7c24 */ /* 0x000fc8000f8e020f */
[----:B------:R-:W-:Y:S02]  /*0500*/  IMAD R14, R15, UR10, RZ ;  /* 0x0000000a0f0e7c24 */ /* 0x000fe4000f8e02ff */
[----:B------:R-:W-:-:S03]  /*0510*/  IMAD.IADD R6, R5, 0x1, R6 ;  /* 0x0000000105067824 */ /* 0x000fc600078e0206 */
[----:B------:R-:W-:-:S04]  /*0520*/  IADD3 R14, P3, PT, R14, R7, RZ ;  /* 0x000000070e0e7210 */ /* 0x000fc80007f7e0ff */
[----:B------:R-:W-:Y:S02]  /*0530*/  LEA.HI.X.SX32 R7, R7, RZ, 0x1, P3 ;  /* 0x000000ff07077211 */ /* 0x000fe400018f0eff */
[----:B--2---:R-:W-:-:S04]  /*0540*/  SHF.R.S32.HI R8, RZ, 0x1f, R13 ;  /* 0x0000001fff087819 */ /* 0x004fc8000001140d */
[----:B------:R-:W-:-:S04]  /*0550*/  LEA.HI R8, R8, R13, RZ, 0x6 ;  /* 0x0000000d08087211 */ /* 0x000fc800078f30ff */
[----:B------:R-:W-:Y:S02]  /*0560*/  SHF.R.S32.HI R9, RZ, 0x6, R8 ;  /* 0x00000006ff097819 */ /* 0x000fe40000011408 */
[----:B------:R-:W-:Y:S02]  /*0570*/  LOP3.LUT R12, R8, 0xffffffc0, RZ, 0xc0, !PT ;  /* 0xffffffc0080c7812 */ /* 0x000fe400078ec0ff */
[----:B------:R-:W-:Y:S02]  /*0580*/  IADD3 R11, P2, PT, R16, R9, RZ ;  /* 0x00000009100b7210 */ /* 0x000fe40007f5e0ff */
[----:B------:R-:W-:Y:S01]  /*0590*/  LEA R8, P3, R14, UR14, 0x2 ;  /* 0x0000000e0e087c11 */ /* 0x000fe2000f8610ff */
[----:B------:R-:W-:Y:S01]  /*05a0*/  IMAD.IADD R12, R13, 0x1, -R12 ;  /* 0x000000010d0c7824 */ /* 0x000fe200078e0a0c */
[----:B------:R-:W-:Y:S02]  /*05b0*/  LEA.HI.X.SX32 R16, R9, RZ, 0x1, P2 ;  /* 0x000000ff09107211 */ /* 0x000fe400010f0eff */
[----:B------:R-:W-:-:S02]  /*05c0*/  LEA R10, P2, R11, UR20, 0x3 ;  /* 0x000000140b0a7c11 */ /* 0x000fc4000f8418ff */
[----:B------:R-:W-:Y:S02]  /*05d0*/  LEA.HI.X R9, R14, UR15, R7, 0x2, P3 ;  /* 0x0000000f0e097c11 */ /* 0x000fe400098f1407 */
[----:B------:R-:W-:Y:S02]  /*05e0*/  LEA.HI.X R11, R11, UR21, R16, 0x3, P2 ;  /* 0x000000150b0b7c11 */ /* 0x000fe400090f1c10 */
[----:B------:R-:W-:Y:S01]  /*05f0*/  ISETP.GE.U32.AND P2, PT, R6, UR4, PT ;  /* 0x0000000406007c0c */ /* 0x000fe2000bf46070 */
[----:B------:R0:W-:Y:S01]  /*0600*/  STG.E desc[UR8][R8.64], R13 ;  /* 0x0000000d08007986 */ /* 0x0001e2000c101908 */
[CC--:B------:R-:W-:Y:S02]  /*0610*/  SHF.L.U64.HI R15, R17.reuse, R12.reuse, RZ ;  /* 0x0000000c110f7219 */ /* 0x0c0fe400000102ff */
[----:B------:R-:W-:-:S05]  /*0620*/  SHF.L.U32 R14, R17, R12, RZ ;  /* 0x0000000c110e7219 */ /* 0x000fca00000006ff */
[----:B------:R0:W-:Y:S04]  /*0630*/  REDG.E.OR.64.STRONG.GPU desc[UR8][R10.64], R14 ;  /* 0x0000000e0a00798e */ /* 0x0001e8000f12e508 */
[----:B------:R-:W-:Y:S05]  /*0640*/  @!P2 BRA `(.L_x_7) ;  /* 0xfffffffc000ca947 */ /* 0x000fea000383ffff */
[----:B------:R-:W-:Y:S05]  /*0650*/  BSYNC.RECONVERGENT B0 ;  /* 0x0000000000007941 */ /* 0x000fea0003800200 */
.L_x_6:
[----:B------:R-:W-:Y:S05]  /*0660*/  EXIT ;  /* 0x000000000000794d */ /* 0x000fea0003800000 */
.L_x_8:
        /* <DEDUP_REMOVED lines=9> */
.L_x_25:


//--------------------- .text.matrix_op_dev2      --------------------------
	.section	.text.matrix_op_dev2,"ax",@progbits
	.align	128
        .global         matrix_op_dev2
        .type           matrix_op_dev2,@function
        .size           matrix_op_dev2,(.L_x_26 - matrix_op_dev2)
        .other          matrix_op_dev2,@"STO_CUDA_ENTRY STV_DEFAULT"
matrix_op_dev2:
.text.matrix_op_dev2:
        /* <DEDUP_REMOVED lines=13> */
[----:B------:R-:W1:Y:S01]  /*00d0*/  LDC.64 R2, c[0x0][0x380] ;  /* 0x0000e000ff027b82 */ /* 0x000e620000000a00 */
[----:B------:R-:W2:Y:S01]  /*00e0*/  LDCU UR7, c[0x0][0x370] ;  /* 0x00006e00ff0777ac */ /* 0x000ea20008000800 */
[----:B------:R-:W-:Y:S02]  /*00f0*/  ISETP.NE.U32.AND P0, PT, RZ, UR10, PT ;  /* 0x0000000aff007c0c */ /* 0x000fe4000bf05070 */
[----:B------:R-:W-:Y:S01]  /*0100*/  IADD3 R13, PT, PT, RZ, -UR6, RZ ;  /* 0x80000006ff0d7c10 */ /* 0x000fe2000fffe0ff */
[----:B------:R-:W3:Y:S01]  /*0110*/  LDCU.64 UR8, c[0x0][0x358] ;  /* 0x00006b00ff0877ac */ /* 0x000ee20008000a00 */
[----:B------:R-:W-:Y:S01]  /*0120*/  ISETP.NE.U32.AND P1, PT, RZ, UR6, PT ;  /* 0x00000006ff007c0c */ /* 0x000fe2000bf25070 */
[----:B------:R-:W4:Y:S01]  /*0130*/  I2F.U32.RP R0, UR6 ;  /* 0x0000000600007d06 */ /* 0x000f220008209000 */
[----:B------:R-:W1:Y:S01]  /*0140*/  LDCU.64 UR12, c[0x0][0x390] ;  /* 0x00007200ff0c77ac */ /* 0x000e620008000a00 */
[----:B------:R-:W1:Y:S06]  /*0150*/  LDCU.64 UR14, c[0x0][0x388] ;  /* 0x00007100ff0e77ac */ /* 0x000e6c0008000a00 */
[----:B0-----:R-:W0:Y:S08]  /*0160*/  MUFU.RCP R9, R9 ;  /* 0x0000000900097308 */ /* 0x001e300000001000 */
[----:B----4-:R-:W4:Y:S01]  /*0170*/  MUFU.RCP R0, R0 ;  /* 0x0000000000007308 */ /* 0x010f220000001000 */
[----:B0-----:R-:W-:-:S07]  /*0180*/  VIADD R6, R9, 0xffffffe ;  /* 0x0ffffffe09067836 */ /* 0x001fce0000000000 */
[----:B------:R-:W0:Y:S01]  /*0190*/  F2I.FTZ.U32.TRUNC.NTZ R7, R6 ;  /* 0x0000000600077305 */ /* 0x000e22000021f000 */
[----:B----4-:R-:W-:-:S07]  /*01a0*/  VIADD R4, R0, 0xffffffe ;  /* 0x0ffffffe00047836 */ /* 0x010fce0000000000 */
[----:B------:R4:W5:Y:S01]  /*01b0*/  F2I.FTZ.U32.TRUNC.NTZ R5, R4 ;  /* 0x0000000400057305 */ /* 0x000962000021f000 */
[----:B0-----:R-:W-:Y:S02]  /*01c0*/  IMAD.MOV R6, RZ, RZ, -R7 ;  /* 0x000000ffff067224 */ /* 0x001fe400078e0a07 */
[----:B----4-:R-:W-:Y:S02]  /*01d0*/  IMAD.MOV.U32 R4, RZ, RZ, RZ ;  /* 0x000000ffff047224 */ /* 0x010fe400078e00ff */
[----:B-----5:R-:W-:-:S04]  /*01e0*/  IMAD R9, R13, R5, RZ ;  /* 0x000000050d097224 */ /* 0x020fc800078e02ff */
[----:B------:R-:W-:-:S04]  /*01f0*/  IMAD.HI.U32 R0, R5, R9, R4 ;  /* 0x0000000905007227 */ /* 0x000fc800078e0004 */
[----:B------:R-:W-:Y:S02]  /*0200*/  IMAD R5, R6, UR10, RZ ;  /* 0x0000000a06057c24 */ /* 0x000fe4000f8e02ff */
[----:B------:R-:W-:-:S05]  /*0210*/  HFMA2 R6, -RZ, RZ, 0, 0 ;  /* 0x00000000ff067431 */ /* 0x000fca00000001ff */
[----:B------:R-:W-:Y:S01]  /*0220*/  IMAD.HI.U32 R4, R7, R5, R6 ;  /* 0x0000000507047227 */ /* 0x000fe200078e0006 */
[----:B------:R-:W-:Y:S02]  /*0230*/  LOP3.LUT R5, RZ, UR10, RZ, 0x33, !PT ;  /* 0x0000000aff057c12 */ /* 0x000fe4000f8e33ff */
[----:B------:R-:W-:Y:S01]  /*0240*/  LOP3.LUT R6, RZ, UR6, RZ, 0x33, !PT ;  /* 0x00000006ff067c12 */ /* 0x000fe2000f8e33ff */
[----:B------:R-:W-:Y:S02]  /*0250*/  IMAD.MOV.U32 R7, RZ, RZ, R8 ;  /* 0x000000ffff077224 */ /* 0x000fe400078e0008 */
[----:B-123--:R-:W-:-:S07]  /*0260*/  IMAD R8, R11, UR7, RZ ;  /* 0x000000070b087c24 */ /* 0x00efce000f8e02ff */
.L_x_9:
[----:B------:R-:W-:-:S05]  /*0270*/  IMAD.HI.U32 R9, R0, R7, RZ ;  /* 0x0000000700097227 */ /* 0x000fca00078e00ff */
[----:B0-----:R-:W-:-:S05]  /*0280*/  IADD3 R10, PT, PT, -R9, RZ, RZ ;  /* 0x000000ff090a7210 */ /* 0x001fca0007ffe1ff */
[----:B------:R-:W-:-:S05]  /*0290*/  IMAD R10, R10, UR6, R7 ;  /* 0x000000060a0a7c24 */ /* 0x000fca000f8e0207 */
[----:B------:R-:W-:-:S13]  /*02a0*/  ISETP.GE.U32.AND P2, PT, R10, UR6, PT ;  /* 0x000000060a007c0c */ /* 0x000fda000bf46070 */
[----:B------:R-:W-:Y:S01]  /*02b0*/  @P2 VIADD R10, R10, -UR6 ;  /* 0x800000060a0a2c36 */ /* 0x000fe20008000000 */
[----:B------:R-:W-:-:S04]  /*02c0*/  @P2 IADD3 R9, PT, PT, R9, 0x1, RZ ;  /* 0x0000000109092810 */ /* 0x000fc80007ffe0ff */
[----:B------:R-:W-:-:S13]  /*02d0*/  ISETP.GE.U32.AND P3, PT, R10, UR6, PT ;  /* 0x000000060a007c0c */ /* 0x000fda000bf66070 */
[----:B------:R-:W-:-:S05]  /*02e0*/  @P3 VIADD R9, R9, 0x1 ;  /* 0x0000000109093836 */ /* 0x000fca0000000000 */
[----:B------:R-:W-:-:S04]  /*02f0*/  SEL R9, R6, R9, !P1 ;  /* 0x0000000906097207 */ /* 0x000fc80004800000 */
[C---:B------:R-:W-:Y:S01]  /*0300*/  IADD3 R10, PT, PT, -R9.reuse, RZ, RZ ;  /* 0x000000ff090a7210 */ /* 0x040fe20007ffe1ff */
[----:B------:R-:W-:-:S04]  /*0310*/  IMAD R13, R9, UR5, RZ ;  /* 0x00000005090d7c24 */ /* 0x000fc8000f8e02ff */
        /* <DEDUP_REMOVED lines=8> */
[----:B------:R-:W-:-:S04]  /*03a0*/  @P3 IADD3 R10, PT, PT, R10, 0x1, RZ ;  /* 0x000000010a0a3810 */ /* 0x000fc80007ffe0ff */
[----:B------:R-:W-:-:S04]  /*03b0*/  SEL R10, R5, R10, !P0 ;  /* 0x0000000a050a7207 */ /* 0x000fc80004000000 */
[----:B------:R-:W-:Y:S02]  /*03c0*/  SHF.R.S32.HI R12, RZ, 0x1f, R10 ;  /* 0x0000001fff0c7819 */ /* 0x000fe4000001140a */
[----:B------:R-:W-:-:S04]  /*03d0*/  IADD3 R14, P2, PT, R10, R13, RZ ;  /* 0x0000000d0a0e7210 */ /* 0x000fc80007f5e0ff */
[----:B------:R-:W-:Y:S02]  /*03e0*/  LEA.HI.X.SX32 R13, R13, R12, 0x1, P2 ;  /* 0x0000000c0d0d7211 */ /* 0x000fe400010f0eff */
[----:B------:R-:W-:-:S04]  /*03f0*/  LEA R12, P2, R14, UR12, 0x2 ;  /* 0x0000000c0e0c7c11 */ /* 0x000fc8000f8410ff */
[----:B------:R-:W-:-:S06]  /*0400*/  LEA.HI.X R13, R14, UR13, R13, 0x2, P2 ;  /* 0x0000000d0e0d7c11 */ /* 0x000fcc00090f140d */
[----:B------:R-:W2:Y:S01]  /*0410*/  LDG.E.CONSTANT R13, desc[UR8][R12.64] ;  /* 0x000000080c0d7981 */ /* 0x000ea2000c1e9900 */
[----:B------:R-:W-:-:S04]  /*0420*/  IMAD.MOV R14, RZ, RZ, -R10 ;  /* 0x000000ffff0e7224 */ /* 0x000fc800078e0a0a */
[----:B------:R-:W-:Y:S02]  /*0430*/  IMAD R14, R14, UR10, R11 ;  /* 0x0000000a0e0e7c24 */ /* 0x000fe4000f8e020b */
[----:B------:R-:W-:-:S05]  /*0440*/  IMAD R9, R9, UR10, RZ ;  /* 0x0000000a09097c24 */ /* 0x000fca000f8e02ff */
[----:B------:R-:W-:Y:S01]  /*0450*/  IADD3 R9, P2, PT, R9, R14, RZ ;  /* 0x0000000e09097210 */ /* 0x000fe20007f5e0ff */
[----:B--2---:R-:W-:-:S04]  /*0460*/  IMAD R11, R13, UR10, R14 ;  /* 0x0000000a0d0b7c24 */ /* 0x004fc8000f8e020e */
[----:B------:R-:W-:-:S06]  /*0470*/  IMAD.WIDE.U32 R10, R11, 0x8, R2 ;  /* 0x000000080b0a7825 */ /* 0x000fcc00078e0002 */
[----:B------:R-:W2:Y:S01]  /*0480*/  LDG.E.64.CONSTANT R10, desc[UR8][R10.64] ;  /* 0x000000080a0a7981 */ /* 0x000ea2000c1e9b00 */
[----:B------:R-:W-:Y:S02]  /*0490*/  LEA.HI.X.SX32 R16, R14, RZ, 0x1, P2 ;  /* 0x000000ff0e107211 */ /* 0x000fe400010f0eff */
[C---:B------:R-:W-:Y:S02]  /*04a0*/  LEA R14, P2, R9.reuse, UR14, 0x3 ;  /* 0x0000000e090e7c11 */ /* 0x040fe4000f8418ff */
[----:B------:R-:W-:Y:S02]  /*04b0*/  IADD3 R7, PT, PT, R8, R7, RZ ;  /* 0x0000000708077210 */ /* 0x000fe40007ffe0ff */
[----:B------:R-:W-:Y:S02]  /*04c0*/  LEA.HI.X R15, R9, UR15, R16, 0x3, P2 ;  /* 0x0000000f090f7c11 */ /* 0x000fe400090f1c10 */
[----:B------:R-:W-:-:S03]  /*04d0*/  ISETP.GE.U32.AND P2, PT, R7, UR4, PT ;  /* 0x0000000407007c0c */ /* 0x000fc6000bf46070 */
[----:B--2---:R0:W-:Y:S10]  /*04e0*/  REDG.E.OR.64.STRONG.GPU desc[UR8][R14.64], R10 ;  /* 0x0000000a0e00798e */ /* 0x0041f4000f12e508 */
[----:B------:R-:W-:Y:S05]  /*04f0*/  @!P2 BRA `(.L_x_9) ;  /* 0xfffffffc005ca947 */ /* 0x000fea000383ffff */
[----:B------:R-:W-:Y:S05]  /*0500*/  EXIT ;  /* 0x000000000000794d */ /* 0x000fea0003800000 */
.L_x_10:
        /* <DEDUP_REMOVED lines=15> */
.L_x_26:


//--------------------- .text.matrix_op_dev       --------------------------
	.section	.text.matrix_op_dev,"ax",@progbits
	.align	128
        .global         matrix_op_dev
        .type           matrix_op_dev,@function
        .size           matrix_op_dev,(.L_x_27 - matrix_op_dev)
        .other          matrix_op_dev,@"STO_CUDA_ENTRY STV_DEFAULT"
matrix_op_dev:
.text.matrix_op_dev:
[----:B------:R-:W-:Y:S01]  /*0000*/  LDC R1, c[0x0][0x37c] ;  /* 0x0000df00ff017b82 */ /* 0x000fe20000000800 */
[----:B------:R-:W0:Y:S07]  /*0010*/  S2R R2, SR_TID.X ;  /* 0x0000000000027919 */ /* 0x000e2e0000002100 */
[----:B------:R-:W0:Y:S01]  /*0020*/  S2UR UR6, SR_CTAID.X ;  /* 0x00000000000679c3 */ /* 0x000e220000002500 */
[----:B------:R-:W1:Y:S01]  /*0030*/  LDCU UR4, c[0x0][0x3a8] ;  /* 0x00007500ff0477ac */ /* 0x000e620008000800 */
[----:B------:R-:W1:Y:S06]  /*0040*/  LDCU UR5, c[0x0][0x3a0] ;  /* 0x00007400ff0577ac */ /* 0x000e6c0008000800 */
[----:B------:R-:W0:Y:S01]  /*0050*/  LDC R3, c[0x0][0x360] ;  /* 0x0000d800ff037b82 */ /* 0x000e220000000800 */
[----:B-1----:R-:W-:Y:S01]  /*0060*/  UIMAD UR4, UR4, UR5, URZ ;  /* 0x00000005040472a4 */ /* 0x002fe2000f8e02ff */
[----:B0-----:R-:W-:-:S05]  /*0070*/  IMAD R2, R3, UR6, R2 ;  /* 0x0000000603027c24 */ /* 0x001fca000f8e0202 */
[----:B------:R-:W-:-:S13]  /*0080*/  ISETP.GE.U32.AND P0, PT, R2, UR4, PT ;  /* 0x0000000402007c0c */ /* 0x000fda000bf06070 */
[----:B------:R-:W-:Y:S05]  /*0090*/  @P0 EXIT ;  /* 0x000000000000094d */ /* 0x000fea0003800000 */
[----:B------:R-:W0:Y:S01]  /*00a0*/  LDCU UR5, c[0x0][0x370] ;  /* 0x00006e00ff0577ac */ /* 0x000e220008000800 */
[----:B------:R-:W1:Y:S01]  /*00b0*/  LDCU.64 UR6, c[0x0][0x358] ;  /* 0x00006b00ff0677ac */ /* 0x000e620008000a00 */
[----:B------:R-:W2:Y:S01]  /*00c0*/  LDCU.64 UR8, c[0x0][0x390] ;  /* 0x00007200ff0877ac */ /* 0x000ea20008000a00 */
[----:B0-----:R-:W-:-:S07]  /*00d0*/  IMAD R3, R3, UR5, RZ ;  /* 0x0000000503037c24 */ /* 0x001fce000f8e02ff */
.L_x_18:
[----:B0-----:R-:W0:Y:S08]  /*00e0*/  LDC R5, c[0x0][0x3a8] ;  /* 0x0000ea00ff057b82 */ /* 0x001e300000000800 */
[----:B------:R-:W3:Y:S01]  /*00f0*/  LDC.64 R10, c[0x0][0x388] ;  /* 0x0000e200ff0a7b82 */ /* 0x000ee20000000a00 */
[----:B0-----:R-:W0:Y:S01]  /*0100*/  I2F.U32.RP R0, R5 ;  /* 0x0000000500007306 */ /* 0x001e220000209000 */
[----:B------:R-:W-:-:S07]  /*0110*/  ISETP.NE.U32.AND P2, PT, R5, RZ, PT ;  /* 0x000000ff0500720c */ /* 0x000fce0003f45070 */
[----:B0-----:R-:W0:Y:S02]  /*0120*/  MUFU.RCP R0, R0 ;  /* 0x0000000000007308 */ /* 0x001e240000001000 */
[----:B0-----:R-:W-:-:S06]  /*0130*/  VIADD R6, R0, 0xffffffe ;  /* 0x0ffffffe00067836 */ /* 0x001fcc0000000000 */
[----:B------:R0:W4:Y:S02]  /*0140*/  F2I.FTZ.U32.TRUNC.NTZ R7, R6 ;  /* 0x0000000600077305 */ /* 0x000124000021f000 */
[----:B0-----:R-:W-:Y:S02]  /*0150*/  HFMA2 R6, -RZ, RZ, 0, 0 ;  /* 0x00000000ff067431 */ /* 0x001fe400000001ff */
[----:B----4-:R-:W-:-:S04]  /*0160*/  IMAD.MOV R4, RZ, RZ, -R7 ;  /* 0x000000ffff047224 */ /* 0x010fc800078e0a07 */
[----:B------:R-:W-:-:S04]  /*0170*/  IMAD R9, R4, R5, RZ ;  /* 0x0000000504097224 */ /* 0x000fc800078e02ff */
[----:B------:R-:W-:-:S06]  /*0180*/  IMAD.HI.U32 R7, R7, R9, R6 ;  /* 0x0000000907077227 */ /* 0x000fcc00078e0006 */
[----:B------:R-:W-:Y:S02]  /*0190*/  IMAD.HI.U32 R9, R7, R2, RZ ;  /* 0x0000000207097227 */ /* 0x000fe400078e00ff */
[----:B------:R-:W0:Y:S02]  /*01a0*/  LDC.64 R6, c[0x0][0x398] ;  /* 0x0000e600ff067b82 */ /* 0x000e240000000a00 */
[----:B------:R-:W-:-:S04]  /*01b0*/  IMAD.MOV R4, RZ, RZ, -R9 ;  /* 0x000000ffff047224 */ /* 0x000fc800078e0a09 */
[----:B------:R-:W-:-:S05]  /*01c0*/  IMAD R4, R5, R4, R2 ;  /* 0x0000000405047224 */ /* 0x000fca00078e0202 */
[----:B------:R-:W-:-:S13]  /*01d0*/  ISETP.GE.U32.AND P0, PT, R4, R5, PT ;  /* 0x000000050400720c */ /* 0x000fda0003f06070 */
[----:B------:R-:W-:Y:S01]  /*01e0*/  @P0 IMAD.IADD R4, R4, 0x1, -R5 ;  /* 0x0000000104040824 */ /* 0x000fe200078e0a05 */
[----:B------:R-:W-:-:S04]  /*01f0*/  @P0 IADD3 R9, PT, PT, R9, 0x1, RZ ;  /* 0x0000000109090810 */ /* 0x000fc80007ffe0ff */
[----:B------:R-:W-:-:S13]  /*0200*/  ISETP.GE.U32.AND P1, PT, R4, R5, PT ;  /* 0x000000050400720c */ /* 0x000fda0003f26070 */
[----:B------:R-:W-:Y:S01]  /*0210*/  @P1 VIADD R9, R9, 0x1 ;  /* 0x0000000109091836 */ /* 0x000fe20000000000 */
[----:B------:R-:W-:-:S05]  /*0220*/  @!P2 LOP3.LUT R9, RZ, R5, RZ, 0x33, !PT ;  /* 0x00000005ff09a212 */ /* 0x000fca00078e33ff */
[----:B0-----:R-:W-:-:S05]  /*0230*/  IMAD.WIDE R6, R9, 0x4, R6 ;  /* 0x0000000409067825 */ /* 0x001fca00078e0206 */
[----:B-1----:R-:W4:Y:S01]  /*0240*/  LDG.E.CONSTANT R4, desc[UR6][R6.64] ;  /* 0x0000000606047981 */ /* 0x002f22000c1e9900 */
[----:B---3--:R-:W-:-:S05]  /*0250*/  IMAD.WIDE R10, R2, 0x8, R10 ;  /* 0x00000008020a7825 */ /* 0x008fca00078e020a */
[----:B------:R0:W5:Y:S01]  /*0260*/  LDG.E.64 R14, desc[UR6][R10.64] ;  /* 0x000000060a0e7981 */ /* 0x000162000c1e1b00 */
[----:B------:R-:W-:Y:S01]  /*0270*/  IMAD.MOV R8, RZ, RZ, -R9 ;  /* 0x000000ffff087224 */ /* 0x000fe200078e0a09 */
[----:B------:R-:W-:Y:S03]  /*0280*/  BSSY.RECONVERGENT B0, `(.L_x_11) ;  /* 0x0000087000007945 */ /* 0x000fe60003800200 */
[----:B------:R-:W-:Y:S01]  /*0290*/  IMAD R8, R5, R8, R2 ;  /* 0x0000000805087224 */ /* 0x000fe200078e0202 */
[----:B------:R-:W-:-:S04]  /*02a0*/  IADD3 R2, PT, PT, R3, R2, RZ ;  /* 0x0000000203027210 */ /* 0x000fc80007ffe0ff */
[----:B------:R-:W-:Y:S02]  /*02b0*/  ISETP.GE.U32.AND P0, PT, R2, UR4, PT ;  /* 0x0000000402007c0c */ /* 0x000fe4000bf06070 */
[----:B----4-:R-:W-:-:S13]  /*02c0*/  ISETP.GE.AND P1, PT, R4, 0x1, PT ;  /* 0x000000010400780c */ /* 0x010fda0003f26270 */
[----:B0-----:R-:W-:Y:S05]  /*02d0*/  @!P1 BRA `(.L_x_12) ;  /* 0x0000000800049947 */ /* 0x001fea0003800000 */
[----:B------:R-:W0:Y:S01]  /*02e0*/  LDCU UR5, c[0x0][0x3a4] ;  /* 0x00007480ff0577ac */ /* 0x000e220008000800 */
[C---:B------:R-:W-:Y:S01]  /*02f0*/  ISETP.GE.U32.AND P2, PT, R4.reuse, 0x8, PT ;  /* 0x000000080400780c */ /* 0x040fe20003f46070 */
[----:B------:R-:W-:Y:S01]  /*0300*/  BSSY.RECONVERGENT B1, `(.L_x_13) ;  /* 0x000003b000017945 */ /* 0x000fe20003800200 */
[----:B------:R-:W-:Y:S01]  /*0310*/  LOP3.LUT R7, R4, 0x7, RZ, 0xc0, !PT ;  /* 0x0000000704077812 */ /* 0x000fe200078ec0ff */
[----:B------:R-:W-:-:S03]  /*0320*/  IMAD.MOV.U32 R20, RZ, RZ, RZ ;  /* 0x000000ffff147224 */ /* 0x000fc600078e00ff */
[----:B------:R-:W-:Y:S01]  /*0330*/  ISETP.NE.AND P1, PT, R7, RZ, PT ;  /* 0x000000ff0700720c */ /* 0x000fe20003f25270 */
[----:B0-----:R-:W-:-:S05]  /*0340*/  IMAD R9, R9, UR5, RZ ;  /* 0x0000000509097c24 */ /* 0x001fca000f8e02ff */
[----:B------:R-:W-:Y:S01]  /*0350*/  SHF.R.S32.HI R21, RZ, 0x1f, R9 ;  /* 0x0000001fff157819 */ /* 0x000fe20000011409 */
[----:B------:R-:W-:Y:S06]  /*0360*/  @!P2 BRA `(.L_x_14) ;  /* 0x0000000000d0a947 */ /* 0x000fec0003800000 */
[----:B------:R-:W-:Y:S01]  /*0370*/  LOP3.LUT R20, R4, 0x7ffffff8, RZ, 0xc0, !PT ;  /* 0x7ffffff804147812 */ /* 0x000fe200078ec0ff */
[----:B------:R-:W-:-:S03]  /*0380*/  IMAD.MOV.U32 R6, RZ, RZ, RZ ;  /* 0x000000ffff067224 */ /* 0x000fc600078e00ff */
[----:B------:R-:W-:-:S07]  /*0390*/  IADD3 R0, PT, PT, -R20, RZ, RZ ;  /* 0x000000ff14007210 */ /* 0x000fce0007ffe1ff */
.L_x_15:
[----:B------:R-:W-:Y:S01]  /*03a0*/  IADD3 R12, P2, PT, R9, R6, RZ ;  /* 0x00000006090c7210 */ /* 0x000fe20007f5e0ff */
[----:B------:R-:W0:Y:S04]  /*03b0*/  LDC.64 R16, c[0x0][0x380] ;  /* 0x0000e000ff107b82 */ /* 0x000e280000000a00 */
[----:B------:R-:W-:Y:S01]  /*03c0*/  IMAD.X R13, RZ, RZ, R21, P2 ;  /* 0x000000ffff0d7224 */ /* 0x000fe200010e0615 */
[----:B--2---:R-:W-:-:S04]  /*03d0*/  LEA R28, P2, R12, UR8, 0x2 ;  /* 0x000000080c1c7c11 */ /* 0x004fc8000f8410ff */
[----:B------:R-:W-:-:S05]  /*03e0*/  LEA.HI.X R29, R12, UR9, R13, 0x2, P2 ;  /* 0x000000090c1d7c11 */ /* 0x000fca00090f140d */
[----:B------:R-:W2:Y:S04]  /*03f0*/  LDG.E.CONSTANT R12, desc[UR6][R28.64] ;  /* 0x000000061c0c7981 */ /* 0x000ea8000c1e9900 */
[----:B------:R-:W3:Y:S04]  /*0400*/  LDG.E.CONSTANT R13, desc[UR6][R28.64+0x4] ;  /* 0x000004061c0d7981 */ /* 0x000ee8000c1e9900 */
[----:B------:R-:W4:Y:S04]  /*0410*/  LDG.E.CONSTANT R22, desc[UR6][R28.64+0x8] ;  /* 0x000008061c167981 */ /* 0x000f28000c1e9900 */
[----:B------:R-:W4:Y:S01]  /*0420*/  LDG.E.CONSTANT R23, desc[UR6][R28.64+0xc] ;  /* 0x00000c061c177981 */ /* 0x000f22000c1e9900 */
[----:B--2---:R-:W-:-:S02]  /*0430*/  IMAD R19, R12, R5, R8 ;  /* 0x000000050c137224 */ /* 0x004fc400078e0208 */
[----:B---3--:R-:W-:Y:S02]  /*0440*/  IMAD R13, R13, R5, R8 ;  /* 0x000000050d0d7224 */ /* 0x008fe400078e0208 */
[----:B0-----:R-:W-:-:S04]  /*0450*/  IMAD.WIDE.U32 R18, R19, 0x8, R16 ;  /* 0x0000000813127825 */ /* 0x001fc800078e0010 */
[----:B------:R-:W-:Y:S02]  /*0460*/  IMAD.WIDE.U32 R24, R13, 0x8, R16 ;  /* 0x000000080d187825 */ /* 0x000fe400078e0010 */
[----:B------:R-:W2:Y:S04]  /*0470*/  LDG.E.64.CONSTANT R18, desc[UR6][R18.64] ;  /* 0x0000000612127981 */ /* 0x000ea8000c1e9b00 */
[----:B------:R-:W2:Y:S01]  /*0480*/  LDG.E.64.CONSTANT R12, desc[UR6][R24.64] ;  /* 0x00000006180c7981 */ /* 0x000ea2000c1e9b00 */
[-CC-:B----4-:R-:W-:Y:S02]  /*0490*/  IMAD R22, R22, R5.reuse, R8.reuse ;  /* 0x0000000516167224 */ /* 0x190fe400078e0208 */
[----:B------:R-:W-:Y:S01]  /*04a0*/  IMAD R26, R23, R5, R8 ;  /* 0x00000005171a7224 */ /* 0x000fe200078e0208 */
[----:B--2--5:R-:W-:-:S02]  /*04b0*/  LOP3.LUT R23, R12, R18, R14, 0xfe, !PT ;  /* 0x000000120c177212 */ /* 0x024fc400078efe0e */
[----:B------:R-:W-:Y:S01]  /*04c0*/  LOP3.LUT R27, R13, R19, R15, 0xfe, !PT ;  /* 0x000000130d1b7212 */ /* 0x000fe200078efe0f */
[--C-:B------:R-:W-:Y:S01]  /*04d0*/  IMAD.WIDE.U32 R14, R22, 0x8, R16.reuse ;  /* 0x00000008160e7825 */ /* 0x100fe200078e0010 */
[----:B------:R-:W2:Y:S03]  /*04e0*/  LDG.E.CONSTANT R19, desc[UR6][R28.64+0x14] ;  /* 0x000014061c137981 */ /* 0x000ea6000c1e9900 */
[----:B------:R-:W-:Y:S01]  /*04f0*/  IMAD.WIDE.U32 R12, R26, 0x8, R16 ;  /* 0x000000081a0c7825 */ /* 0x000fe200078e0010 */
[----:B------:R-:W3:Y:S04]  /*0500*/  LDG.E.CONSTANT R18, desc[UR6][R28.64+0x18] ;  /* 0x000018061c127981 */ /* 0x000ee8000c1e9900 */
[----:B------:R-:W4:Y:S04]  /*0510*/  LDG.E.64.CONSTANT R14, desc[UR6][R14.64] ;  /* 0x000000060e0e7981 */ /* 0x000f28000c1e9b00 */
[----:B------:R-:W4:Y:S04]  /*0520*/  LDG.E.64.CONSTANT R12, desc[UR6][R12.64] ;  /* 0x000000060c0c7981 */ /* 0x000f28000c1e9b00 */
[----:B------:R-:W4:Y:S04]  /*0530*/  LDG.E.CONSTANT R26, desc[UR6][R28.64+0x10] ;  /* 0x000010061c1a7981 */ /* 0x000f28000c1e9900 */
[----:B------:R-:W4:Y:S01]  /*0540*/  LDG.E.CONSTANT R22, desc[UR6][R28.64+0x1c] ;  /* 0x00001c061c167981 */ /* 0x000f22000c1e9900 */
[----:B--2---:R-:W-:-:S02]  /*0550*/  IMAD R19, R19, R5, R8 ;  /* 0x0000000513137224 */ /* 0x004fc400078e0208 */
[--C-:B---3--:R-:W-:Y:S01]  /*0560*/  IMAD R18, R18, R5, R8.reuse ;  /* 0x0000000512127224 */ /* 0x108fe200078e0208 */
[----:B----4-:R-:W-:Y:S02]  /*0570*/  LOP3.LUT R25, R13, R15, R27, 0xfe, !PT ;  /* 0x0000000f0d197212 */ /* 0x010fe400078efe1b */
[----:B------:R-:W-:Y:S01]  /*0580*/  LOP3.LUT R23, R12, R14, R23, 0xfe, !PT ;  /* 0x0000000e0c177212 */ /* 0x000fe200078efe17 */
[----:B------:R-:W-:Y:S02]  /*0590*/  IMAD R27, R26, R5, R8 ;  /* 0x000000051a1b7224 */ /* 0x000fe400078e0208 */
[----:B------:R-:W-:-:S04]  /*05a0*/  IMAD.WIDE.U32 R12, R19, 0x8, R16 ;  /* 0x00000008130c7825 */ /* 0x000fc800078e0010 */
[----:B------:R-:W-:Y:S02]  /*05b0*/  IMAD R15, R22, R5, R8 ;  /* 0x00000005160f7224 */ /* 0x000fe400078e0208 */
[--C-:B------:R-:W-:Y:S01]  /*05c0*/  IMAD.WIDE.U32 R26, R27, 0x8, R16.reuse ;  /* 0x000000081b1a7825 */ /* 0x100fe200078e0010 */
[----:B------:R-:W2:Y:S03]  /*05d0*/  LDG.E.64.CONSTANT R12, desc[UR6][R12.64] ;  /* 0x000000060c0c7981 */ /* 0x000ea6000c1e9b00 */
[----:B------:R-:W-:-:S04]  /*05e0*/  IMAD.WIDE.U32 R18, R18, 0x8, R16 ;  /* 0x0000000812127825 */ /* 0x000fc800078e0010 */
[----:B------:R-:W-:Y:S02]  /*05f0*/  IMAD.WIDE.U32 R16, R15, 0x8, R16 ;  /* 0x000000080f107825 */ /* 0x000fe400078e0010 */
[----:B------:R-:W2:Y:S04]  /*0600*/  LDG.E.64.CONSTANT R14, desc[UR6][R26.64] ;  /* 0x000000061a0e7981 */ /* 0x000ea8000c1e9b00 */
[----:B------:R-:W3:Y:S04]  /*0610*/  LDG.E.64.CONSTANT R18, desc[UR6][R18.64] ;  /* 0x0000000612127981 */ /* 0x000ee8000c1e9b00 */
[----:B------:R-:W3:Y:S01]  /*0620*/  LDG.E.64.CONSTANT R16, desc[UR6][R16.64] ;  /* 0x0000000610107981 */ /* 0x000ee2000c1e9b00 */
[----:B------:R-:W-:-:S04]  /*0630*/  IADD3 R0, PT, PT, R0, 0x8, RZ ;  /* 0x0000000800007810 */ /* 0x000fc80007ffe0ff */
[----:B------:R-:W-:Y:S01]  /*0640*/  ISETP.NE.AND P2, PT, R0, RZ, PT ;  /* 0x000000ff0000720c */ /* 0x000fe20003f45270 */
[----:B------:R-:W-:Y:S01]  /*0650*/  VIADD R6, R6, 0x8 ;  /* 0x0000000806067836 */ /* 0x000fe20000000000 */
[----:B--2---:R-:W-:Y:S02]  /*0660*/  LOP3.LUT R23, R12, R14, R23, 0xfe, !PT ;  /* 0x0000000e0c177212 */ /* 0x004fe400078efe17 */
[----:B------:R-:W-:Y:S02]  /*0670*/  LOP3.LUT R15, R13, R15, R25, 0xfe, !PT ;  /* 0x0000000f0d0f7212 */ /* 0x000fe400078efe19 */
[----:B---3--:R-:W-:Y:S02]  /*0680*/  LOP3.LUT R14, R16, R18, R23, 0xfe, !PT ;  /* 0x00000012100e7212 */ /* 0x008fe400078efe17 */
[----:B------:R-:W-:-:S05]  /*0690*/  LOP3.LUT R15, R17, R19, R15, 0xfe, !PT ;  /* 0x00000013110f7212 */ /* 0x000fca00078efe0f */
[----:B------:R-:W-:Y:S05]  /*06a0*/  @P2 BRA `(.L_x_15) ;  /* 0xfffffffc003c2947 */ /* 0x000fea000383ffff */
.L_x_14:
[----:B--2---:R-:W-:Y:S05]  /*06b0*/  BSYNC.RECONVERGENT B1 ;  /* 0x0000000000017941 */ /* 0x004fea0003800200 */
.L_x_13:
[----:B------:R-:W-:Y:S05]  /*06c0*/  @!P1 BRA `(.L_x_12) ;  /* 0x0000000400089947 */ /* 0x000fea0003800000 */
[----:B------:R-:W-:Y:S01]  /*06d0*/  ISETP.GE.U32.AND P1, PT, R7, 0x4, PT ;  /* 0x000000040700780c */ /* 0x000fe20003f26070 */
[----:B------:R-:W-:Y:S01]  /*06e0*/  BSSY.RECONVERGENT B1, `(.L_x_16) ;  /* 0x000001f000017945 */ /* 0x000fe20003800200 */
[----:B------:R-:W-:-:S04]  /*06f0*/  LOP3.LUT R0, R4, 0x3, RZ, 0xc0, !PT ;  /* 0x0000000304007812 */ /* 0x000fc800078ec0ff */
[----:B------:R-:W-:-:S07]  /*0700*/  ISETP.NE.AND P2, PT, R0, RZ, PT ;  /* 0x000000ff0000720c */ /* 0x000fce0003f45270 */
[----:B------:R-:W-:Y:S06]  /*0710*/  @!P1 BRA `(.L_x_17) ;  /* 0x00000000006c9947 */ /* 0x000fec0003800000 */
[----:B------:R-:W0:Y:S01]  /*0720*/  LDCU.64 UR10, c[0x0][0x390] ;  /* 0x00007200ff0a77ac */ /* 0x000e220008000a00 */
[----:B------:R-:W-:Y:S01]  /*0730*/  IADD3 R6, P1, PT, R9, R20, RZ ;  /* 0x0000001409067210 */ /* 0x000fe20007f3e0ff */
[----:B------:R-:W1:Y:S03]  /*0740*/  LDC.64 R12, c[0x0][0x380] ;  /* 0x0000e000ff0c7b82 */ /* 0x000e660000000a00 */
[----:B------:R-:W-:Y:S02]  /*0750*/  IADD3.X R7, PT, PT, RZ, R21, RZ, P1, !PT ;  /* 0x00000015ff077210 */ /* 0x000fe40000ffe4ff */
[----:B0-----:R-:W-:-:S04]  /*0760*/  LEA R22, P1, R6, UR10, 0x2 ;  /* 0x0000000a06167c11 */ /* 0x001fc8000f8210ff */
[----:B------:R-:W-:-:S05]  /*0770*/  LEA.HI.X R23, R6, UR11, R7, 0x2, P1 ;  /* 0x0000000b06177c11 */ /* 0x000fca00088f1407 */
[----:B------:R-:W2:Y:S04]  /*0780*/  LDG.E.CONSTANT R7, desc[UR6][R22.64+0x4] ;  /* 0x0000040616077981 */ /* 0x000ea8000c1e9900 */
[----:B------:R-:W3:Y:S04]  /*0790*/  LDG.E.CONSTANT R6, desc[UR6][R22.64] ;  /* 0x0000000616067981 */ /* 0x000ee8000c1e9900 */
[----:B------:R-:W4:Y:S04]  /*07a0*/  LDG.E.CONSTANT R16, desc[UR6][R22.64+0x8] ;  /* 0x0000080616107981 */ /* 0x000f28000c1e9900 */
[----:B------:R-:W4:Y:S01]  /*07b0*/  LDG.E.CONSTANT R17, desc[UR6][R22.64+0xc] ;  /* 0x00000c0616117981 */ /* 0x000f22000c1e9900 */
[----:B--2---:R-:W-:-:S02]  /*07c0*/  IMAD R7, R7, R5, R8 ;  /* 0x0000000507077224 */ /* 0x004fc400078e0208 */
[-CC-:B---3--:R-:W-:Y:S02]  /*07d0*/  IMAD R19, R6, R5.reuse, R8.reuse ;  /* 0x0000000506137224 */ /* 0x188fe400078e0208 */
[----:B----4-:R-:W-:Y:S02]  /*07e0*/  IMAD R25, R16, R5, R8 ;  /* 0x0000000510197224 */ /* 0x010fe400078e0208 */
[----:B-1----:R-:W-:-:S04]  /*07f0*/  IMAD.WIDE.U32 R18, R19, 0x8, R12 ;  /* 0x0000000813127825 */ /* 0x002fc800078e000c */
[----:B------:R-:W-:Y:S02]  /*0800*/  IMAD R27, R17, R5, R8 ;  /* 0x00000005111b7224 */ /* 0x000fe400078e0208 */
[--C-:B------:R-:W-:Y:S01]  /*0810*/  IMAD.WIDE.U32 R16, R7, 0x8, R12.reuse ;  /* 0x0000000807107825 */ /* 0x100fe200078e000c */
[----:B------:R-:W2:Y:S03]  /*0820*/  LDG.E.64.CONSTANT R18, desc[UR6][R18.64] ;  /* 0x0000000612127981 */ /* 0x000ea6000c1e9b00 */
[--C-:B------:R-:W-:Y:S02]  /*0830*/  IMAD.WIDE.U32 R6, R25, 0x8, R12.reuse ;  /* 0x0000000819067825 */ /* 0x100fe400078e000c */
[----:B------:R-:W2:Y:S02]  /*0840*/  LDG.E.64.CONSTANT R16, desc[UR6][R16.64] ;  /* 0x0000000610107981 */ /* 0x000ea4000c1e9b00 */
[----:B------:R-:W-:-:S02]  /*0850*/  IMAD.WIDE.U32 R12, R27, 0x8, R12 ;  /* 0x000000081b0c7825 */ /* 0x000fc400078e000c */
[----:B------:R-:W2:Y:S04]  /*0860*/  LDG.E.64.CONSTANT R6, desc[UR6][R6.64] ;  /* 0x0000000606067981 */ /* 0x000ea8000c1e9b00 */
[----:B------:R-:W3:Y:S01]  /*0870*/  LDG.E.64.CONSTANT R12, desc[UR6][R12.64] ;  /* 0x000000060c0c7981 */ /* 0x000ee2000c1e9b00 */
[----:B------:R-:W-:Y:S01]  /*0880*/  VIADD R20, R20, 0x4 ;  /* 0x0000000414147836 */ /* 0x000fe20000000000 */
[----:B--2---:R-:W-:Y:S02]  /*0890*/  LOP3.LUT R23, R6, R18, R16, 0xfe, !PT ;  /* 0x0000001206177212 */ /* 0x004fe400078efe10 */
[----:B------:R-:W-:Y:S02]  /*08a0*/  LOP3.LUT R22, R7, R19, R17, 0xfe, !PT ;  /* 0x0000001307167212 */ /* 0x000fe400078efe11 */
[----:B---3-5:R-:W-:-:S02]  /*08b0*/  LOP3.LUT R14, R14, R23, R12, 0xfe, !PT ;  /* 0x000000170e0e7212 */ /* 0x028fc400078efe0c */
[----:B------:R-:W-:-:S07]  /*08c0*/  LOP3.LUT R15, R15, R22, R13, 0xfe, !PT ;  /* 0x000000160f0f7212 */ /* 0x000fce00078efe0d */
.L_x_17:
[----:B------:R-:W-:Y:S05]  /*08d0*/  BSYNC.RECONVERGENT B1 ;  /* 0x0000000000017941 */ /* 0x000fea0003800200 */
.L_x_16:
[----:B------:R-:W-:Y:S05]  /*08e0*/  @!P2 BRA `(.L_x_12) ;  /* 0x000000000080a947 */ /* 0x000fea0003800000 */
[----:B------:R-:W-:Y:S02]  /*08f0*/  ISETP.NE.AND P2, PT, R0, 0x1, PT ;  /* 0x000000010000780c */ /* 0x000fe40003f45270 */
[----:B------:R-:W-:-:S04]  /*0900*/  LOP3.LUT R4, R4, 0x1, RZ, 0xc0, !PT ;  /* 0x0000000104047812 */ /* 0x000fc800078ec0ff */
[----:B------:R-:W-:-:S07]  /*0910*/  ISETP.NE.U32.AND P1, PT, R4, 0x1, PT ;  /* 0x000000010400780c */ /* 0x000fce0003f25070 */
[----:B------:R-:W0:Y:S01]  /*0920*/  @P2 LDC.64 R6, c[0x0][0x390] ;  /* 0x0000e400ff062b82 */ /* 0x000e220000000a00 */
[----:B------:R-:W-:Y:S02]  /*0930*/  @P2 IADD3 R0, P3, PT, R9, R20, RZ ;  /* 0x0000001409002210 */ /* 0x000fe40007f7e0ff */
[----:B------:R-:W-:-:S03]  /*0940*/  @P2 IADD3 R20, PT, PT, R20, 0x2, RZ ;  /* 0x0000000214142810 */ /* 0x000fc60007ffe0ff */
[----:B------:R-:W-:Y:S01]  /*0950*/  @P2 IMAD.X R4, RZ, RZ, R21, P3 ;  /* 0x000000ffff042224 */ /* 0x000fe200018e0615 */
[----:B------:R-:W-:Y:S01]  /*0960*/  @!P1 IADD3 R9, P3, PT, R9, R20, RZ ;  /* 0x0000001409099210 */ /* 0x000fe20007f7e0ff */
[----:B------:R-:W1:Y:S08]  /*0970*/  @!P1 LDC.64 R12, c[0x0][0x390] ;  /* 0x0000e400ff0c9b82 */ /* 0x000e700000000a00 */
[----:B------:R-:W2:Y:S01]  /*0980*/  @P2 LDC.64 R18, c[0x0][0x380] ;  /* 0x0000e000ff122b82 */ /* 0x000ea20000000a00 */
[----:B0-----:R-:W-:-:S04]  /*0990*/  @P2 LEA R6, P4, R0, R6, 0x2 ;  /* 0x0000000600062211 */ /* 0x001fc800078810ff */
[----:B------:R-:W-:Y:S02]  /*09a0*/  @P2 LEA.HI.X R7, R0, R7, R4, 0x2, P4 ;  /* 0x0000000700072211 */ /* 0x000fe400020f1404 */
[----:B------:R-:W-:Y:S02]  /*09b0*/  @!P1 IADD3.X R0, PT, PT, RZ, R21, RZ, P3, !PT ;  /* 0x00000015ff009210 */ /* 0x000fe40001ffe4ff */
[C---:B-1----:R-:W-:Y:S01]  /*09c0*/  @!P1 LEA R16, P3, R9.reuse, R12, 0x2 ;  /* 0x0000000c09109211 */ /* 0x042fe200078610ff */
[----:B------:R-:W3:Y:S03]  /*09d0*/  @P2 LDG.E.CONSTANT R4, desc[UR6][R6.64+0x4] ;  /* 0x0000040606042981 */ /* 0x000ee6000c1e9900 */
[----:B------:R-:W-:Y:S02]  /*09e0*/  @!P1 LEA.HI.X R17, R9, R13, R0, 0x2, P3 ;  /* 0x0000000d09119211 */ /* 0x000fe400018f1400 */
[----:B------:R-:W4:Y:S01]  /*09f0*/  @P2 LDG.E.CONSTANT R0, desc[UR6][R6.64] ;  /* 0x0000000606002981 */ /* 0x000f22000c1e9900 */
[----:B------:R-:W0:Y:S03]  /*0a00*/  @!P1 LDC.64 R12, c[0x0][0x380] ;  /* 0x0000e000ff0c9b82 */ /* 0x000e260000000a00 */
[----:B------:R-:W2:Y:S01]  /*0a10*/  @!P1 LDG.E.CONSTANT R16, desc[UR6][R16.64] ;  /* 0x0000000610109981 */ /* 0x000ea2000c1e9900 */
[----:B---3--:R-:W-:-:S02]  /*0a20*/  @P2 IMAD R9, R4, R5, R8 ;  /* 0x0000000504092224 */ /* 0x008fc400078e0208 */
[----:B----4-:R-:W-:-:S04]  /*0a30*/  @P2 IMAD R21, R0, R5, R8 ;  /* 0x0000000500152224 */ /* 0x010fc800078e0208 */
[----:B--2---:R-:W-:-:S04]  /*0a40*/  @P2 IMAD.WIDE.U32 R20, R21, 0x8, R18 ;  /* 0x0000000815142825 */ /* 0x004fc800078e0012 */
[----:B------:R-:W-:Y:S02]  /*0a50*/  @P2 IMAD.WIDE.U32 R18, R9, 0x8, R18 ;  /* 0x0000000809122825 */ /* 0x000fe400078e0012 */
[----:B------:R-:W2:Y:S02]  /*0a60*/  @P2 LDG.E.64.CONSTANT R20, desc[UR6][R20.64] ;  /* 0x0000000614142981 */ /* 0x000ea4000c1e9b00 */
[----:B------:R-:W-:Y:S02]  /*0a70*/  @!P1 IMAD R5, R16, R5, R8 ;  /* 0x0000000510059224 */ /* 0x000fe400078e0208 */
[----:B------:R-:W2:Y:S02]  /*0a80*/  @P2 LDG.E.64.CONSTANT R18, desc[UR6][R18.64] ;  /* 0x0000000612122981 */ /* 0x000ea4000c1e9b00 */
[----:B0-----:R-:W-:-:S06]  /*0a90*/  @!P1 IMAD.WIDE.U32 R12, R5, 0x8, R12 ;  /* 0x00000008050c9825 */ /* 0x001fcc00078e000c */
[----:B------:R-:W3:Y:S01]  /*0aa0*/  @!P1 LDG.E.64.CONSTANT R12, desc[UR6][R12.64] ;  /* 0x000000060c0c9981 */ /* 0x000ee2000c1e9b00 */
[----:B--2--5:R-:W-:Y:S02]  /*0ab0*/  @P2 LOP3.LUT R14, R14, R20, R18, 0xfe, !PT ;  /* 0x000000140e0e2212 */ /* 0x024fe400078efe12 */
[----:B------:R-:W-:Y:S02]  /*0ac0*/  @P2 LOP3.LUT R15, R15, R21, R19, 0xfe, !PT ;  /* 0x000000150f0f2212 */ /* 0x000fe400078efe13 */
[----:B---3--:R-:W-:Y:S02]  /*0ad0*/  @!P1 LOP3.LUT R14, R12, R14, RZ, 0xfc, !PT ;  /* 0x0000000e0c0e9212 */ /* 0x008fe400078efcff */
[----:B------:R-:W-:-:S07]  /*0ae0*/  @!P1 LOP3.LUT R15, R13, R15, RZ, 0xfc, !PT ;  /* 0x0000000f0d0f9212 */ /* 0x000fce00078efcff */
.L_x_12:
[----:B--2---:R-:W-:Y:S05]  /*0af0*/  BSYNC.RECONVERGENT B0 ;  /* 0x0000000000007941 */ /* 0x004fea0003800200 */
.L_x_11:
[----:B-----5:R0:W-:Y:S01]  /*0b00*/  STG.E.64 desc[UR6][R10.64], R14 ;  /* 0x0000000e0a007986 */ /* 0x0201e2000c101b06 */
[----:B------:R-:W-:Y:S05]  /*0b10*/  @!P0 BRA `(.L_x_18) ;  /* 0xfffffff400708947 */ /* 0x000fea000383ffff */
[----:B------:R-:W-:Y:S05]  /*0b20*/  EXIT ;  /* 0x000000000000794d */ /* 0x000fea0003800000 */
.L_x_19:
        /* <DEDUP_REMOVED lines=13> */
.L_x_27:


//--------------------- .text.init_dev            --------------------------
	.section	.text.init_dev,"ax",@progbits
	.align	128
        .global         init_dev
        .type           init_dev,@function
        .size           init_dev,(.L_x_28 - init_dev)
        .other          init_dev,@"STO_CUDA_ENTRY STV_DEFAULT"
init_dev:
.text.init_dev:
[----:B------:R-:W-:Y:S01]  /*0000*/  LDC R1, c[0x0][0x37c] ;  /* 0x0000df00ff017b82 */ /* 0x000fe20000000800 */
[----:B------:R-:W0:Y:S07]  /*0010*/  S2R R0, SR_TID.X ;  /* 0x0000000000007919 */ /* 0x000e2e0000002100 */
[----:B------:R-:W0:Y:S01]  /*0020*/  S2UR UR4, SR_CTAID.X ;  /* 0x00000000000479c3 */ /* 0x000e220000002500 */
[----:B------:R-:W1:Y:S07]  /*0030*/  LDCU UR5, c[0x0][0x390] ;  /* 0x00007200ff0577ac */ /* 0x000e6e0008000800 */
[----:B------:R-:W0:Y:S02]  /*0040*/  LDC R13, c[0x0][0x360] ;  /* 0x0000d800ff0d7b82 */ /* 0x000e240000000800 */
[----:B0-----:R-:W-:-:S05]  /*0050*/  IMAD R0, R13, UR4, R0 ;  /* 0x000000040d007c24 */ /* 0x001fca000f8e0200 */
[----:B-1----:R-:W-:-:S13]  /*0060*/  ISETP.GE.AND P0, PT, R0, UR5, PT ;  /* 0x0000000500007c0c */ /* 0x002fda000bf06270 */
[----:B------:R-:W-:Y:S05]  /*0070*/  @P0 EXIT ;  /* 0x000000000000094d */ /* 0x000fea0003800000 */
[----:B------:R-:W0:Y:S01]  /*0080*/  LDC.64 R2, c[0x0][0x380] ;  /* 0x0000e000ff027b82 */ /* 0x000e220000000a00 */
[----:B------:R-:W1:Y:S01]  /*0090*/  LDCU UR4, c[0x0][0x370] ;  /* 0x00006e00ff0477ac */ /* 0x000e620008000800 */
[----:B------:R-:W2:Y:S06]  /*00a0*/  LDCU.64 UR6, c[0x0][0x358] ;  /* 0x00006b00ff0677ac */ /* 0x000eac0008000a00 */
[----:B------:R-:W3:Y:S01]  /*00b0*/  LDC.64 R4, c[0x0][0x388] ;  /* 0x0000e200ff047b82 */ /* 0x000ee20000000a00 */
[----:B------:R-:W4:Y:S01]  /*00c0*/  LDCU UR8, c[0x0][0x394] ;  /* 0x00007280ff0877ac */ /* 0x000f220008000800 */
[----:B-1----:R-:W-:-:S07]  /*00d0*/  IMAD R13, R13, UR4, RZ ;  /* 0x000000040d0d7c24 */ /* 0x002fce000f8e02ff */
.L_x_20:
[----:B-1----:R-:W-:Y:S01]  /*00e0*/  SHF.R.S32.HI R7, RZ, 0x1f, R0 ;  /* 0x0000001fff077819 */ /* 0x002fe20000011400 */
[----:B------:R-:W-:-:S03]  /*00f0*/  IMAD.MOV.U32 R6, RZ, RZ, 0x1 ;  /* 0x00000001ff067424 */ /* 0x000fc600078e00ff */
[----:B------:R-:W-:-:S04]  /*0100*/  LEA.HI R7, R7, R0, RZ, 0x6 ;  /* 0x0000000007077211 */ /* 0x000fc800078f30ff */
[----:B------:R-:W-:Y:S02]  /*0110*/  LOP3.LUT R9, R7, 0xffffffc0, RZ, 0xc0, !PT ;  /* 0xffffffc007097812 */ /* 0x000fe400078ec0ff */
[----:B------:R-:W-:-:S03]  /*0120*/  SHF.R.S32.HI R7, RZ, 0x6, R7 ;  /* 0x00000006ff077819 */ /* 0x000fc60000011407 */
[C---:B------:R-:W-:Y:S02]  /*0130*/  IMAD.IADD R9, R0.reuse, 0x1, -R9 ;  /* 0x0000000100097824 */ /* 0x040fe400078e0a09 */
[----:B----4-:R-:W-:Y:S02]  /*0140*/  IMAD R11, R0, UR8, R7 ;  /* 0x00000008000b7c24 */ /* 0x010fe4000f8e0207 */
[----:B------:R-:W-:Y:S01]  /*0150*/  IMAD.IADD R0, R13, 0x1, R0 ;  /* 0x000000010d007824 */ /* 0x000fe200078e0200 */
[CC--:B------:R-:W-:Y:S02]  /*0160*/  SHF.L.U64.HI R7, R6.reuse, R9.reuse, RZ ;  /* 0x0000000906077219 */ /* 0x0c0fe400000102ff */
[----:B------:R-:W-:Y:S01]  /*0170*/  SHF.L.U32 R6, R6, R9, RZ ;  /* 0x0000000906067219 */ /* 0x000fe200000006ff */
[----:B---3--:R-:W-:Y:S01]  /*0180*/  IMAD.WIDE.U32 R8, R11, 0x8, R4 ;  /* 0x000000080b087825 */ /* 0x008fe200078e0004 */
[----:B------:R-:W-:-:S03]  /*0190*/  ISETP.GE.AND P0, PT, R0, UR5, PT ;  /* 0x0000000500007c0c */ /* 0x000fc6000bf06270 */
[----:B0-----:R-:W-:Y:S01]  /*01a0*/  IMAD.WIDE.U32 R10, R11, 0x8, R2 ;  /* 0x000000080b0a7825 */ /* 0x001fe200078e0002 */
[----:B--2---:R1:W-:Y:S04]  /*01b0*/  STG.E.64 desc[UR6][R8.64], R6 ;  /* 0x0000000608007986 */ /* 0x0043e8000c101b06 */
[----:B------:R1:W-:Y:S05]  /*01c0*/  STG.E.64 desc[UR6][R10.64], R6 ;  /* 0x000000060a007986 */ /* 0x0003ea000c101b06 */
[----:B------:R-:W-:Y:S05]  /*01d0*/  @!P0 BRA `(.L_x_20) ;  /* 0xfffffffc00c08947 */ /* 0x000fea000383ffff */
[----:B------:R-:W-:Y:S05]  /*01e0*/  EXIT ;  /* 0x000000000000794d */ /* 0x000fea0003800000 */
.L_x_21:
        /* <DEDUP_REMOVED lines=9> */
.L_x_28:


//--------------------- .text.clear_buffers_dev   --------------------------
	.section	.text.clear_buffers_dev,"ax",@progbits
	.align	128
        .global         clear_buffers_dev
        .type           clear_buffers_dev,@function
        .size           clear_buffers_dev,(.L_x_29 - clear_buffers_dev)
        .other          clear_buffers_dev,@"STO_CUDA_ENTRY STV_DEFAULT"
clear_buffers_dev:
.text.clear_buffers_dev:
        /* <DEDUP_REMOVED lines=12> */
[----:B-1----:R-:W-:-:S07]  /*00c0*/  IMAD R11, R11, UR4, RZ ;  /* 0x000000040b0b7c24 */ /* 0x002fce000f8e02ff */
.L_x_22:
[----:B---3--:R-:W-:-:S04]  /*00d0*/  IMAD.WIDE R2, R0, 0x8, R6 ;  /* 0x0000000800027825 */ /* 0x008fc800078e0206 */
[----:B0-----:R-:W-:Y:S01]  /*00e0*/  IMAD.WIDE R4, R0, 0x8, R8 ;  /* 0x0000000800047825 */ /* 0x001fe200078e0208 */
[----:B--2---:R1:W-:Y:S01]  /*00f0*/  STG.E.64 desc[UR6][R2.64], RZ ;  /* 0x000000ff02007986 */ /* 0x0043e2000c101b06 */
[----:B------:R-:W-:-:S03]  /*0100*/  IADD3 R0, PT, PT, R11, R0, RZ ;  /* 0x000000000b007210 */ /* 0x000fc60007ffe0ff */
[----:B------:R1:W-:Y:S01]  /*0110*/  STG.E.64 desc[UR6][R4.64], RZ ;  /* 0x000000ff04007986 */ /* 0x0003e2000c101b06 */
[----:B------:R-:W-:-:S13]  /*0120*/  ISETP.GE.AND P0, PT, R0, UR5, PT ;  /* 0x0000000500007c0c */ /* 0x000fda000bf06270 */
[----:B-1----:R-:W-:Y:S05]  /*0130*/  @!P0 BRA `(.L_x_22) ;  /* 0xfffffffc00e48947 */ /* 0x002fea000383ffff */
[----:B------:R-:W-:Y:S05]  /*0140*/  EXIT ;  /* 0x000000000000794d */ /* 0x000fea0003800000 */
.L_x_23:
        /* <DEDUP_REMOVED lines=11> */
.L_x_29:


//--------------------- .nv.shared.popcnt_dev     --------------------------
	.section	.nv.shared.popcnt_dev,"aw",@nobits
	.sectionflags	@""
	.align	8
.nv.shared.popcnt_dev:
	.zero		9216


//--------------------- .nv.shared.reserved.0     --------------------------
	.section	.nv.shared.reserved.0,"aw",@nobits
	.weak		__nv_reservedSMEM_offset_0_alias
	.size		__nv_reservedSMEM_offset_0_alias, 0, 64
	.other		__nv_reservedSMEM_offset_0_alias,@"STO_CUDA_RESERVED_SHARED STV_DEFAULT"
__nv_reservedSMEM_offset_0_alias:
	.zero		0
	.zero		64


//--------------------- .nv.constant0.popcnt_dev  --------------------------
	.section	.nv.constant0.popcnt_dev,"a",@progbits
	.sectionflags	@""
	.align	4
.nv.constant0.popcnt_dev:
	.zero		920


//--------------------- .nv.constant0.matrix_op_dev_sp --------------------------
	.section	.nv.constant0.matrix_op_dev_sp,"a",@progbits
	.sectionflags	@""
	.align	4
.nv.constant0.matrix_op_dev_sp:
	.zero		956


//--------------------- .nv.constant0.matrix_op_dev2 --------------------------
	.section	.nv.constant0.matrix_op_dev2,"a",@progbits
	.sectionflags	@""
	.align	4
.nv.constant0.matrix_op_dev2:
	.zero		940


//--------------------- .nv.constant0.matrix_op_dev --------------------------
	.section	.nv.constant0.matrix_op_dev,"a",@progbits
	.sectionflags	@""
	.align	4
.nv.constant0.matrix_op_dev:
	.zero		940


//--------------------- .nv.constant0.init_dev    --------------------------
	.section	.nv.constant0.init_dev,"a",@progbits
	.sectionflags	@""
	.align	4
.nv.constant0.init_dev:
	.zero		920


//--------------------- .nv.constant0.clear_buffers_dev --------------------------
	.section	.nv.constant0.clear_buffers_dev,"a",@progbits
	.sectionflags	@""
	.align	4
.nv.constant0.clear_buffers_dev:
	.zero		916


//--------------------- SYMBOLS --------------------------

	.type		.nv.reservedSmem.offset0,@object
	.size		.nv.reservedSmem.offset0,0x4
	.type		.nv.reservedSmem.cap,@object
	.size		.nv.reservedSmem.cap,0x4
